	.target	sm_90a

	.elftype	@"ET_EXEC"


//--------------------- .note.nv.tkinfo           --------------------------
	.section	.note.nv.tkinfo,"",@"SHT_NOTE"
	.sectionflags	@"SHF_NOTE_NV_TKINFO"
	.tkinfo
        /*0018*/ 	.word	0x00000002
        /*0030*/ 	.string	""
        /*0030*/ 	.string	"ptxas"
        /*0030*/ 	.string	"Cuda compilation tools, release 13.0, V13.0.88"
        /*0030*/ 	.string	"Build cuda_13.0.r13.0/compiler.36424714_0"
        /*0030*/ 	.string	"-v  -suppress-debug-info  -lineinfo  -arch sm_90a "



//--------------------- .note.nv.cuinfo           --------------------------
	.section	.note.nv.cuinfo,"",@"SHT_NOTE"
	.sectionflags	@"SHF_NOTE_NV_CUINFO"
        /*0018*/ 	.short	0x0002
        /*001a*/ 	.short	0x005a
        /*001c*/ 	.short	0x0082
	.zero		2


//--------------------- .nv.info                  --------------------------
	.section	.nv.info,"",@"SHT_CUDA_INFO"
	.align	4


	//----- nvinfo : EIATTR_REGCOUNT
	.align		4
        /*0000*/ 	.byte	0x04, 0x2f
        /*0002*/ 	.short	(.L_1 - .L_0)
	.align		4
.L_0:
        /*0004*/ 	.word	index@(gluon_wgmma)
        /*0008*/ 	.word	0x0000009a


	//----- nvinfo : EIATTR_FRAME_SIZE
	.align		4
.L_1:
        /*000c*/ 	.byte	0x04, 0x11
        /*000e*/ 	.short	(.L_3 - .L_2)
	.align		4
.L_2:
        /*0010*/ 	.word	index@(gluon_wgmma)
        /*0014*/ 	.word	0x00000000


	//----- nvinfo : EIATTR_MIN_STACK_SIZE
	.align		4
.L_3:
        /*0018*/ 	.byte	0x04, 0x12
        /*001a*/ 	.short	(.L_5 - .L_4)
	.align		4
.L_4:
        /*001c*/ 	.word	index@(gluon_wgmma)
        /*0020*/ 	.word	0x00000000
.L_5:


//--------------------- .nv.compat                --------------------------
	.section	.nv.compat,"",@"SHT_CUDA_COMPAT_INFO"
	.align	4
        /*0000*/ 	.byte	0x02, 0x09, 0x01, 0x00, 0x02, 0x02, 0x04, 0x00, 0x02, 0x05, 0x05, 0x00, 0x03, 0x07, 0x01, 0x01
        /*0010*/ 	.byte	0x02, 0x03, 0x03, 0x00, 0x02, 0x06, 0x01, 0x00, 0x04, 0x0b, 0x08, 0x00, 0x00, 0x00, 0x00, 0x00
        /*0020*/ 	.byte	0x00, 0x00, 0x00, 0x00


//--------------------- .nv.info.gluon_wgmma      --------------------------
	.section	.nv.info.gluon_wgmma,"",@"SHT_CUDA_INFO"
	.sectionflags	@""
	.align	4


	//----- nvinfo : EIATTR_CUDA_API_VERSION
	.align		4
        /*0000*/ 	.byte	0x04, 0x37
        /*0002*/ 	.short	(.L_7 - .L_6)
.L_6:
        /*0004*/ 	.word	0x00000082


	//----- nvinfo : EIATTR_KPARAM_INFO
	.align		4
.L_7:
        /*0008*/ 	.byte	0x04, 0x17
        /*000a*/ 	.short	(.L_9 - .L_8)
.L_8:
        /*000c*/ 	.word	0x00000000
        /*0010*/ 	.short	0x000a
        /*0012*/ 	.short	0x0048
        /*0014*/ 	.byte	0x00, 0xf4, 0x21, 0x00


	//----- nvinfo : EIATTR_KPARAM_INFO
	.align		4
.L_9:
        /*0018*/ 	.byte	0x04, 0x17
        /*001a*/ 	.short	(.L_11 - .L_10)
.L_10:
        /*001c*/ 	.word	0x00000000
        /*0020*/ 	.short	0x0009
        /*0022*/ 	.short	0x0040
        /*0024*/ 	.byte	0x00, 0xf4, 0x21, 0x00


	//----- nvinfo : EIATTR_KPARAM_INFO
	.align		4
.L_11:
        /*0028*/ 	.byte	0x04, 0x17
        /*002a*/ 	.short	(.L_13 - .L_12)
.L_12:
        /*002c*/ 	.word	0x00000000
        /*0030*/ 	.short	0x0008
        /*0032*/ 	.short	0x0038
        /*0034*/ 	.byte	0x00, 0xf0, 0x21, 0x00


	//----- nvinfo : EIATTR_KPARAM_INFO
	.align		4
.L_13:
        /*0038*/ 	.byte	0x04, 0x17
        /*003a*/ 	.short	(.L_15 - .L_14)
.L_14:
        /*003c*/ 	.word	0x00000000
        /*0040*/ 	.short	0x0007
        /*0042*/ 	.short	0x0030
        /*0044*/ 	.byte	0x00, 0xf0, 0x21, 0x00


	//----- nvinfo : EIATTR_KPARAM_INFO
	.align		4
.L_15:
        /*0048*/ 	.byte	0x04, 0x17
        /*004a*/ 	.short	(.L_17 - .L_16)
.L_16:
        /*004c*/ 	.word	0x00000000
        /*0050*/ 	.short	0x0006
        /*0052*/ 	.short	0x0028
        /*0054*/ 	.byte	0x00, 0xf0, 0x21, 0x00


	//----- nvinfo : EIATTR_KPARAM_INFO
	.align		4
.L_17:
        /*0058*/ 	.byte	0x04, 0x17
        /*005a*/ 	.short	(.L_19 - .L_18)
.L_18:
        /*005c*/ 	.word	0x00000000
        /*0060*/ 	.short	0x0005
        /*0062*/ 	.short	0x0020
        /*0064*/ 	.byte	0x00, 0xf0, 0x11, 0x00


	//----- nvinfo : EIATTR_KPARAM_INFO
	.align		4
.L_19:
        /*0068*/ 	.byte	0x04, 0x17
        /*006a*/ 	.short	(.L_21 - .L_20)
.L_20:
        /*006c*/ 	.word	0x00000000
        /*0070*/ 	.short	0x0004
        /*0072*/ 	.short	0x001c
        /*0074*/ 	.byte	0x00, 0xf0, 0x11, 0x00


	//----- nvinfo : EIATTR_KPARAM_INFO
	.align		4
.L_21:
        /*0078*/ 	.byte	0x04, 0x17
        /*007a*/ 	.short	(.L_23 - .L_22)
.L_22:
        /*007c*/ 	.word	0x00000000
        /*0080*/ 	.short	0x0003
        /*0082*/ 	.short	0x0018
        /*0084*/ 	.byte	0x00, 0xf0, 0x11, 0x00


	//----- nvinfo : EIATTR_KPARAM_INFO
	.align		4
.L_23:
        /*0088*/ 	.byte	0x04, 0x17
        /*008a*/ 	.short	(.L_25 - .L_24)
.L_24:
        /*008c*/ 	.word	0x00000000
        /*0090*/ 	.short	0x0002
        /*0092*/ 	.short	0x0010
        /*0094*/ 	.byte	0x00, 0xf4, 0x21, 0x00


	//----- nvinfo : EIATTR_KPARAM_INFO
	.align		4
.L_25:
        /*0098*/ 	.byte	0x04, 0x17
        /*009a*/ 	.short	(.L_27 - .L_26)
.L_26:
        /*009c*/ 	.word	0x00000000
        /*00a0*/ 	.short	0x0001
        /*00a2*/ 	.short	0x0008
        /*00a4*/ 	.byte	0x00, 0xf4, 0x21, 0x00


	//----- nvinfo : EIATTR_KPARAM_INFO
	.align		4
.L_27:
        /*00a8*/ 	.byte	0x04, 0x17
        /*00aa*/ 	.short	(.L_29 - .L_28)
.L_28:
        /*00ac*/ 	.word	0x00000000
        /*00b0*/ 	.short	0x0000
        /*00b2*/ 	.short	0x0000
        /*00b4*/ 	.byte	0x00, 0xf4, 0x21, 0x00


	//----- nvinfo : EIATTR_SPARSE_MMA_MASK
	.align		4
.L_29:
        /*00b8*/ 	.byte	0x03, 0x50
        /*00ba*/ 	.short	0x0000


	//----- nvinfo : EIATTR_MAXREG_COUNT
	.align		4
        /*00bc*/ 	.byte	0x03, 0x1b
        /*00be*/ 	.short	0x00ff


	//----- nvinfo : EIATTR_NUM_BARRIERS
	.align		4
        /*00c0*/ 	.byte	0x02, 0x4c
        /*00c2*/ 	.byte	0x01
	.zero		1


	//----- nvinfo : EIATTR_MERCURY_ISA_VERSION
	.align		4
        /*00c4*/ 	.byte	0x03, 0x5f
        /*00c6*/ 	.short	0x0101


	//----- nvinfo : EIATTR_INT_WARP_WIDE_INSTR_OFFSETS
	.align		4
        /*00c8*/ 	.byte	0x04, 0x31
        /*00ca*/ 	.short	(.L_31 - .L_30)


	//   ....[0]....
.L_30:
        /*00cc*/ 	.word	0x00001640


	//   ....[1]....
        /*00d0*/ 	.word	0x00001660


	//   ....[2]....
        /*00d4*/ 	.word	0x00001670


	//   ....[3]....
        /*00d8*/ 	.word	0x00001680


	//   ....[4]....
        /*00dc*/ 	.word	0x00001790


	//   ....[5]....
        /*00e0*/ 	.word	0x00001d80


	//   ....[6]....
        /*00e4*/ 	.word	0x00001d90


	//   ....[7]....
        /*00e8*/ 	.word	0x00001e10


	//   ....[8]....
        /*00ec*/ 	.word	0x00001e20


	//   ....[9]....
        /*00f0*/ 	.word	0x00002410


	//   ....[10]....
        /*00f4*/ 	.word	0x00002430


	//----- nvinfo : EIATTR_COOP_GROUP_MASK_REGIDS
	.align		4
.L_31:
        /*00f8*/ 	.byte	0x04, 0x29
        /*00fa*/ 	.short	(.L_33 - .L_32)


	//   ....[0]....
.L_32:
        /*00fc*/ 	.word	0xffffffff


	//   ....[1]....
        /*0100*/ 	.word	0xffffffff


	//   ....[2]....
        /*0104*/ 	.word	0xffffffff


	//----- nvinfo : EIATTR_COOP_GROUP_INSTR_OFFSETS
	.align		4
.L_33:
        /*0108*/ 	.byte	0x04, 0x28
        /*010a*/ 	.short	(.L_35 - .L_34)


	//   ....[0]....
.L_34:
        /*010c*/ 	.word	0x00000160


	//   ....[1]....
        /*0110*/ 	.word	0x00000720


	//   ....[2]....
        /*0114*/ 	.word	0x00000cd0


	//----- nvinfo : EIATTR_MBARRIER_INSTR_OFFSETS
	.align		4
.L_35:
        /*0118*/ 	.byte	0x04, 0x39
        /*011a*/ 	.short	(.L_37 - .L_36)


	//   ....[0]....
.L_36:
        /*011c*/ 	.word	0x000017d0
        /*0120*/ 	.word	0x000000ff
        /*0124*/ 	.word	0x00028000
        /*0128*/ 	.short	0x0100
        /*012a*/ 	.byte	0x1c
	.zero		1


	//   ....[1]....
        /*012c*/ 	.word	0x00001800
        /*0130*/ 	.word	0x000000ff
        /*0134*/ 	.word	0x00028008
        /*0138*/ 	.short	0x0100
        /*013a*/ 	.byte	0x1c
	.zero		1


	//   ....[2]....
        /*013c*/ 	.word	0x00001820
        /*0140*/ 	.word	0x000000ff
        /*0144*/ 	.word	0x00028010
        /*0148*/ 	.short	0x0100
        /*014a*/ 	.byte	0x1c
	.zero		1


	//   ....[3]....
        /*014c*/ 	.word	0x00001850
        /*0150*/ 	.word	0x000000ff
        /*0154*/ 	.word	0x00028018
        /*0158*/ 	.short	0x0100
        /*015a*/ 	.byte	0x1c
	.zero		1


	//   ....[4]....
        /*015c*/ 	.word	0x00001ee0
        /*0160*/ 	.word	0x000000ff
        /*0164*/ 	.word	0x00028000
        /*0168*/ 	.short	0x010a
        /*016a*/ 	.byte	0x1e
	.zero		1


	//   ....[5]....
        /*016c*/ 	.word	0x00002390
        /*0170*/ 	.word	0x000000ff
        /*0174*/ 	.word	0x00028000
        /*0178*/ 	.short	0x0108
        /*017a*/ 	.byte	0x1c
	.zero		1


	//   ....[6]....
        /*017c*/ 	.word	0x000024d0
        /*0180*/ 	.word	0x000000ff
        /*0184*/ 	.word	0x00028008
        /*0188*/ 	.short	0x0108
        /*018a*/ 	.byte	0x1c
	.zero		1


	//   ....[7]....
        /*018c*/ 	.word	0x000025c0
        /*0190*/ 	.word	0x000000ff
        /*0194*/ 	.word	0x00028010
        /*0198*/ 	.short	0x0108
        /*019a*/ 	.byte	0x1c
	.zero		1


	//   ....[8]....
        /*019c*/ 	.word	0x000026b0
        /*01a0*/ 	.word	0x000000ff
        /*01a4*/ 	.word	0x00028018
        /*01a8*/ 	.short	0x0108
        /*01aa*/ 	.byte	0x1c
	.zero		1


	//   ....[9]....
        /*01ac*/ 	.word	0x000029e0
        /*01b0*/ 	.word	0x000000ff
        /*01b4*/ 	.word	0x00028000
        /*01b8*/ 	.short	0x010a
        /*01ba*/ 	.byte	0x1e
	.zero		1


	//----- nvinfo : EIATTR_NUM_MBARRIERS
	.align		4
.L_37:
        /*01bc*/ 	.byte	0x03, 0x38
        /*01be*/ 	.short	0x0004


	//----- nvinfo : EIATTR_EXIT_INSTR_OFFSETS
	.align		4
        /*01c0*/ 	.byte	0x04, 0x1c
        /*01c2*/ 	.short	(.L_39 - .L_38)


	//   ....[0]....
.L_38:
        /*01c4*/ 	.word	0x000029d0


	//----- nvinfo : EIATTR_REQNTID
	.align		4
.L_39:
        /*01c8*/ 	.byte	0x04, 0x10
        /*01ca*/ 	.short	(.L_41 - .L_40)
.L_40:
        /*01cc*/ 	.word	0x00000080
        /*01d0*/ 	.word	0x00000001
        /*01d4*/ 	.word	0x00000001


	//----- nvinfo : EIATTR_CRS_STACK_SIZE
	.align		4
.L_41:
        /*01d8*/ 	.byte	0x04, 0x1e
        /*01da*/ 	.short	(.L_43 - .L_42)
.L_42:
        /*01dc*/ 	.word	0x00000000


	//----- nvinfo : EIATTR_CBANK_PARAM_SIZE
	.align		4
.L_43:
        /*01e0*/ 	.byte	0x03, 0x19
        /*01e2*/ 	.short	0x0050


	//----- nvinfo : EIATTR_PARAM_CBANK
	.align		4
        /*01e4*/ 	.byte	0x04, 0x0a
        /*01e6*/ 	.short	(.L_45 - .L_44)
	.align		4
.L_44:
        /*01e8*/ 	.word	index@(.nv.constant0.gluon_wgmma)
        /*01ec*/ 	.short	0x0210
        /*01ee*/ 	.short	0x0050


	//----- nvinfo : EIATTR_SW_WAR
	.align		4
.L_45:
        /*01f0*/ 	.byte	0x04, 0x36
        /*01f2*/ 	.short	(.L_47 - .L_46)
.L_46:
        /*01f4*/ 	.word	0x00000008
.L_47:


//--------------------- .nv.callgraph             --------------------------
	.section	.nv.callgraph,"",@"SHT_CUDA_CALLGRAPH"
	.align	4
	.sectionentsize	8
	.align		4
        /*0000*/ 	.word	0x00000000
	.align		4
        /*0004*/ 	.word	0xffffffff
	.align		4
        /*0008*/ 	.word	0x00000000
	.align		4
        /*000c*/ 	.word	0xfffffffe
	.align		4
        /*0010*/ 	.word	0x00000000
	.align		4
        /*0014*/ 	.word	0xfffffffd
	.align		4
        /*0018*/ 	.word	0x00000000
	.align		4
        /*001c*/ 	.word	0xfffffffc


//--------------------- .text.gluon_wgmma         --------------------------
	.section	.text.gluon_wgmma,"ax",@progbits
	.align	128
        .global         gluon_wgmma
        .type           gluon_wgmma,@function
        .size           gluon_wgmma,(.L_x_52 - gluon_wgmma)
        .other          gluon_wgmma,@"STO_CUDA_ENTRY STV_DEFAULT"
gluon_wgmma:
.text.gluon_wgmma:
[----:B------:R-:W-:Y:S01]  /*0000*/  LDC R1, c[0x0][0x28] ;  /* 0x00000a00ff017b82 */ /* 0x000fe20000000800 */
[----:B------:R-:W1:Y:S07]  /*0010*/  S2R R0, SR_TID.X ;  /* 0x0000000000007919 */ /* 0x000e6e0000002100 */
[----:B------:R-:W2:Y:S01]  /*0020*/  S2UR UR5, SR_CgaCtaId ;  /* 0x00000000000579c3 */ /* 0x000ea20000008800 */
[----:B------:R-:W-:Y:S01]  /*0030*/  UMOV UR28, 0x400 ;  /* 0x00000400001c7882 */ /* 0x000fe20000000000 */
[----:B------:R-:W-:Y:S01]  /*0040*/  ULDC UR7, c[0x0][0xc] ;  /* 0x0000030000077ab9 */ /* 0x000fe20000000800 */
[----:B------:R-:W-:Y:S01]  /*0050*/  ULDC UR8, c[0x0][0x10] ;  /* 0x0000040000087ab9 */ /* 0x000fe20000000800 */
[----:B------:R-:W-:Y:S01]  /*0060*/  ULDC.64 UR12, c[0x0][0x250] ;  /* 0x00009400000c7ab9 */ /* 0x000fe20000000a00 */
[----:B------:R-:W-:Y:S01]  /*0070*/  UMOV UR31, URZ ;  /* 0x0000003f001f7c82 */ /* 0x000fe20008000000 */
[----:B------:R-:W-:Y:S02]  /*0080*/  BSSY B0, `(.L_x_0) ;  /* 0x000001d000007945 */ /* 0x000fe40003800000 */
[----:B------:R-:W3:Y:S08]  /*0090*/  LDC R6, c[0x0][0x228] ;  /* 0x00008a00ff067b82 */ /* 0x000ef00000000800 */
[----:B------:R-:W4:Y:S08]  /*00a0*/  LDC R14, c[0x0][0x230] ;  /* 0x00008c00ff0e7b82 */ /* 0x000f300000000800 */
[----:B------:R-:W-:Y:S01]  /*00b0*/  S2UR UR4, SR_CTAID.Y ;  /* 0x00000000000479c3 */ /* 0x000fe20000002600 */
[----:B--2---:R-:W-:Y:S01]  /*00c0*/  ULEA UR28, UR5, UR28, 0x18 ;  /* 0x0000001c051c7291 */ /* 0x004fe2000f8ec03f */
[----:B-1----:R-:W-:-:S06]  /*00d0*/  LOP3.LUT R2, R0, 0x7f, RZ, 0xc0, !PT ;  /* 0x0000007f00027812 */ /* 0x002fcc00078ec0ff */
[----:B------:R-:W1:Y:S01]  /*00e0*/  S2UR UR6, SR_CTAID.Z ;  /* 0x00000000000679c3 */ /* 0x000e620000002700 */
[----:B---3--:R-:W-:Y:S01]  /*00f0*/  VIADD R6, R6, 0xffffffff ;  /* 0xffffffff06067836 */ /* 0x008fe20000000000 */
[C---:B------:R-:W-:Y:S02]  /*0100*/  ISETP.GE.U32.AND P0, PT, R2.reuse, 0x20, PT ;  /* 0x000000200200780c */ /* 0x040fe40003f06070 */
[C---:B------:R-:W-:Y:S02]  /*0110*/  ISETP.NE.U32.AND P2, PT, R2.reuse, RZ, PT ;  /* 0x000000ff0200720c */ /* 0x040fe40003f45070 */
[----:B------:R-:W-:Y:S02]  /*0120*/  LEA R12, R2, UR28, 0x2 ;  /* 0x0000001c020c7c11 */ /* 0x000fe4000f8e10ff */
[----:B------:R-:W2:Y:S01]  /*0130*/  S2UR UR5, SR_CTAID.X ;  /* 0x00000000000579c3 */ /* 0x000ea20000002500 */
[----:B----4-:R-:W-:-:S06]  /*0140*/  VIADD R13, R14, 0xffffffff ;  /* 0xffffffff0e0d7836 */ /* 0x010fcc0000000000 */
[----:B------:R3:W-:Y:S01]  /*0150*/  @!P0 STS [R12], RZ ;  /* 0x000000ff0c008388 */ /* 0x0007e20000000800 */
[----:B------:R-:W-:-:S03]  /*0160*/  NOP ;  /* 0x0000000000007918 */ /* 0x000fc60000000000 */
[----:B------:R3:W-:Y:S01]  /*0170*/  @!P2 STS [UR28+0x24], R6 ;  /* 0x00002406ff00a988 */ /* 0x0007e2000800081c */
[----:B-1----:R-:W-:-:S03]  /*0180*/  UIMAD UR6, UR6, UR8, UR4 ;  /* 0x00000008060672a4 */ /* 0x002fc6000f8e0204 */
[----:B------:R3:W-:Y:S01]  /*0190*/  @!P2 STS [UR28+0x20], R13 ;  /* 0x0000200dff00a988 */ /* 0x0007e2000800081c */
[----:B--2---:R-:W-:-:S04]  /*01a0*/  UIMAD UR6, UR6, UR7, UR5 ;  /* 0x00000007060672a4 */ /* 0x004fc8000f8e0205 */
[----:B------:R-:W-:-:S04]  /*01b0*/  UIMAD UR10, UR6, 0x180, URZ ;  /* 0x00000180060a78a4 */ /* 0x000fc8000f8e023f */
[----:B------:R-:W-:-:S04]  /*01c0*/  UIADD3 UR6, UP0, UR10, UR12, URZ ;  /* 0x0000000c0a067290 */ /* 0x000fc8000ff1e03f */
[----:B------:R-:W-:Y:S01]  /*01d0*/  ULEA.HI.X.SX32 UR7, UR10, UR13, 0x1, UP0 ;  /* 0x0000000d0a077291 */ /* 0x000fe200080f0e3f */
[----:B---3--:R-:W-:Y:S11]  /*01e0*/  @P2 BRA `(.L_x_1) ;  /* 0x0000000000182947 */ /* 0x008ff60003800000 */
[----:B------:R-:W1:Y:S01]  /*01f0*/  LDS R3, [UR28+0x8] ;  /* 0x0000081cff037984 */ /* 0x000e620008000800 */
[----:B------:R-:W2:Y:S01]  /*0200*/  LDC.64 R8, c[0x0][0x210] ;  /* 0x00008400ff087b82 */ /* 0x000ea20000000a00 */
[----:B------:R-:W-:Y:S02]  /*0210*/  IMAD.MOV.U32 R4, RZ, RZ, 0x70 ;  /* 0x00000070ff047424 */ /* 0x000fe400078e00ff */
[----:B--2---:R2:W-:Y:S03]  /*0220*/  STS.64 [UR28], R8 ;  /* 0x00000008ff007988 */ /* 0x0045e60008000a1c */
[----:B-1----:R-:W-:-:S05]  /*0230*/  LOP3.LUT R3, R3, 0x10, R4, 0xd8, !PT ;  /* 0x0000001003037812 */ /* 0x002fca00078ed804 */
[----:B------:R2:W-:Y:S02]  /*0240*/  STS [UR28+0x8], R3 ;  /* 0x00000803ff007988 */ /* 0x0005e4000800081c */
.L_x_1:
[----:B------:R-:W-:Y:S05]  /*0250*/  BSYNC B0 ;  /* 0x0000000000007941 */ /* 0x000fea0003800000 */
.L_x_0:
[----:B------:R-:W-:Y:S04]  /*0260*/  BSSY B0, `(.L_x_2) ;  /* 0x000000a000007945 */ /* 0x000fe80003800000 */
[----:B------:R-:W-:Y:S05]  /*0270*/  @P2 BRA `(.L_x_3) ;  /* 0x0000000000202947 */ /* 0x000fea0003800000 */
[----:B--2---:R-:W1:Y:S01]  /*0280*/  LDS R3, [UR28+0x34] ;  /* 0x0000341cff037984 */ /* 0x004e620008000800 */
[----:B------:R-:W-:Y:S02]  /*0290*/  IMAD.MOV.U32 R4, RZ, RZ, 0x3f000000 ;  /* 0x3f000000ff047424 */ /* 0x000fe400078e00ff */
[----:B------:R-:W-:Y:S01]  /*02a0*/  @!P2 IMAD.MOV.U32 R5, RZ, RZ, 0xff ;  /* 0x000000ffff05a424 */ /* 0x000fe200078e00ff */
[----:B------:R-:W2:Y:S02]  /*02b0*/  @!P2 LDS R8, [UR28+0x38] ;  /* 0x0000381cff08a984 */ /* 0x000ea40008000800 */
[----:B-1----:R-:W-:Y:S02]  /*02c0*/  LOP3.LUT R3, R3, 0xff000000, R4, 0xb8, !PT ;  /* 0xff00000003037812 */ /* 0x002fe400078eb804 */
[----:B--2---:R-:W-:-:S03]  /*02d0*/  @!P2 LOP3.LUT R4, R8, 0xff, R5, 0xb8, !PT ;  /* 0x000000ff0804a812 */ /* 0x004fc600078eb805 */
[----:B------:R1:W-:Y:S04]  /*02e0*/  STS [UR28+0x34], R3 ;  /* 0x00003403ff007988 */ /* 0x0003e8000800081c */
[----:B------:R1:W-:Y:S02]  /*02f0*/  @!P2 STS [UR28+0x38], R4 ;  /* 0x00003804ff00a988 */ /* 0x0003e4000800081c */
.L_x_3:
[----:B------:R-:W-:Y:S05]  /*0300*/  BSYNC B0 ;  /* 0x0000000000007941 */ /* 0x000fea0003800000 */
.L_x_2:
[----:B------:R-:W-:Y:S04]  /*0310*/  BSSY B0, `(.L_x_4) ;  /* 0x000000e000007945 */ /* 0x000fe80003800000 */
[----:B------:R-:W-:Y:S05]  /*0320*/  @P2 BRA `(.L_x_5) ;  /* 0x0000000000302947 */ /* 0x000fea0003800000 */
[----:B-1----:R-:W1:Y:S01]  /*0330*/  LDS R4, [UR28+0x34] ;  /* 0x0000341cff047984 */ /* 0x002e620008000800 */
[----:B------:R-:W3:Y:S03]  /*0340*/  LDC.64 R10, c[0x0][0x238] ;  /* 0x00008e00ff0a7b82 */ /* 0x000ee60000000a00 */
[----:B--2---:R-:W2:Y:S01]  /*0350*/  LDS R3, [UR28+0x1c] ;  /* 0x00001c1cff037984 */ /* 0x004ea20008000800 */
[C---:B---3--:R-:W-:Y:S01]  /*0360*/  SHF.L.U64.HI R8, R10.reuse, 0x1, R11 ;  /* 0x000000010a087819 */ /* 0x048fe2000001020b */
[----:B------:R-:W-:-:S03]  /*0370*/  IMAD.SHL.U32 R5, R10, 0x2, RZ ;  /* 0x000000020a057824 */ /* 0x000fc600078e00ff */
[--C-:B------:R-:W-:Y:S02]  /*0380*/  SHF.R.U32.HI R10, RZ, 0x4, R8.reuse ;  /* 0x00000004ff0a7819 */ /* 0x100fe40000011608 */
[----:B------:R-:W-:-:S05]  /*0390*/  SHF.R.U64 R5, R5, 0x4, R8 ;  /* 0x0000000405057819 */ /* 0x000fca0000001208 */
[----:B------:R3:W-:Y:S01]  /*03a0*/  STS [UR28+0xc], R5 ;  /* 0x00000c05ff007988 */ /* 0x0007e2000800081c */
[----:B-1----:R-:W-:Y:S02]  /*03b0*/  LOP3.LUT R4, R4, 0x7, RZ, 0xb8, !PT ;  /* 0x0000000704047812 */ /* 0x002fe400078eb8ff */
[----:B--2---:R-:W-:-:S03]  /*03c0*/  LOP3.LUT R3, R3, 0xf, R10, 0xb8, !PT ;  /* 0x0000000f03037812 */ /* 0x004fc600078eb80a */
[----:B------:R3:W-:Y:S04]  /*03d0*/  STS [UR28+0x34], R4 ;  /* 0x00003404ff007988 */ /* 0x0007e8000800081c */
[----:B------:R3:W-:Y:S02]  /*03e0*/  STS [UR28+0x1c], R3 ;  /* 0x00001c03ff007988 */ /* 0x0007e4000800081c */
.L_x_5:
[----:B------:R-:W-:Y:S05]  /*03f0*/  BSYNC B0 ;  /* 0x0000000000007941 */ /* 0x000fea0003800000 */
.L_x_4:
[----:B------:R-:W-:Y:S04]  /*0400*/  BSSY B1, `(.L_x_6) ;  /* 0x000001a000017945 */ /* 0x000fe80003800000 */
[----:B------:R-:W-:Y:S04]  /*0410*/  BSSY B0, `(.L_x_7) ;  /* 0x0000015000007945 */ /* 0x000fe80003800000 */
[----:B------:R-:W-:Y:S05]  /*0420*/  @P2 BRA `(.L_x_8) ;  /* 0x0000000000202947 */ /* 0x000fea0003800000 */
[----:B-123--:R-:W1:Y:S02]  /*0430*/  LDS R3, [UR28+0x34] ;  /* 0x0000341cff037984 */ /* 0x00ee640008000800 */
[----:B-1----:R-:W-:-:S05]  /*0440*/  LOP3.LUT R3, R3, 0x38, RZ, 0xb8, !PT ;  /* 0x0000003803037812 */ /* 0x002fca00078eb8ff */
[----:B------:R1:W-:Y:S01]  /*0450*/  STS [UR28+0x34], R3 ;  /* 0x00003403ff007988 */ /* 0x0003e2000800081c */
[----:B------:R-:W-:Y:S05]  /*0460*/  @P2 BRA `(.L_x_9) ;  /* 0x0000000000202947 */ /* 0x000fea0003800000 */
[----:B-1----:R-:W1:Y:S01]  /*0470*/  LDS R3, [UR28+0x8] ;  /* 0x0000081cff037984 */ /* 0x002e620008000800 */
[----:B------:R-:W-:-:S05]  /*0480*/  IMAD.MOV.U32 R4, RZ, RZ, 0x780 ;  /* 0x00000780ff047424 */ /* 0x000fca00078e00ff */
[----:B-1----:R-:W-:-:S05]  /*0490*/  LOP3.LUT R3, R3, 0x300, R4, 0xd8, !PT ;  /* 0x0000030003037812 */ /* 0x002fca00078ed804 */
[----:B------:R4:W-:Y:S02]  /*04a0*/  STS [UR28+0x8], R3 ;  /* 0x00000803ff007988 */ /* 0x0009e4000800081c */
.L_x_8:
[----:B------:R-:W-:Y:S05]  /*04b0*/  @P2 BRA `(.L_x_10) ;  /* 0x0000000000282947 */ /* 0x000fea0003800000 */
[----:B-1234-:R-:W1:Y:S02]  /*04c0*/  LDS R3, [UR28+0x8] ;  /* 0x0000081cff037984 */ /* 0x01ee640008000800 */
[----:B-1----:R-:W-:-:S05]  /*04d0*/  LOP3.LUT R3, R3, 0x1800, RZ, 0xb8, !PT ;  /* 0x0000180003037812 */ /* 0x002fca00078eb8ff */
[----:B------:R2:W-:Y:S02]  /*04e0*/  STS [UR28+0x8], R3 ;  /* 0x00000803ff007988 */ /* 0x0005e4000800081c */
.L_x_9:
[----:B------:R-:W-:Y:S05]  /*04f0*/  @P2 BREAK B0 ;  /* 0x0000000000002942 */ /* 0x000fea0003800000 */
[----:B------:R-:W-:Y:S05]  /*0500*/  @P2 BRA `(.L_x_11) ;  /* 0x0000000000242947 */ /* 0x000fea0003800000 */
[----:B------:R-:W3:Y:S01]  /*0510*/  LDS R4, [UR28+0x8] ;  /* 0x0000081cff047984 */ /* 0x000ee20008000800 */
[----:B-12---:R-:W-:-:S05]  /*0520*/  IMAD.MOV.U32 R3, RZ, RZ, 0x6000 ;  /* 0x00006000ff037424 */ /* 0x006fca00078e00ff */
[----:B---3--:R-:W-:-:S04]  /*0530*/  LOP3.LUT R3, R4, 0x6000, R3, 0xd8, !PT ;  /* 0x0000600004037812 */ /* 0x008fc800078ed803 */
[----:B------:R-:W-:-:S05]  /*0540*/  LOP3.LUT R3, R3, 0x400000, RZ, 0xb8, !PT ;  /* 0x0040000003037812 */ /* 0x000fca00078eb8ff */
[----:B------:R5:W-:Y:S02]  /*0550*/  STS [UR28+0x8], R3 ;  /* 0x00000803ff007988 */ /* 0x000be4000800081c */
.L_x_10:
[----:B------:R-:W-:Y:S05]  /*0560*/  BSYNC B0 ;  /* 0x0000000000007941 */ /* 0x000fea0003800000 */
.L_x_7:
[----:B-12345:R-:W1:Y:S02]  /*0570*/  @!P2 LDS R3, [UR28+0x8] ;  /* 0x0000081cff03a984 */ /* 0x03ee640008000800 */
[----:B-1----:R-:W-:-:S05]  /*0580*/  @!P2 LOP3.LUT R3, R3, 0x8000, RZ, 0xb8, !PT ;  /* 0x000080000303a812 */ /* 0x002fca00078eb8ff */
[----:B------:R3:W-:Y:S02]  /*0590*/  @!P2 STS [UR28+0x8], R3 ;  /* 0x00000803ff00a988 */ /* 0x0007e4000800081c */
.L_x_11:
[----:B------:R-:W-:Y:S05]  /*05a0*/  BSYNC B1 ;  /* 0x0000000000017941 */ /* 0x000fea0003800000 */
.L_x_6:
[----:B------:R-:W-:Y:S05]  /*05b0*/  WARPSYNC.ALL ;  /* 0x0000000000007948 */ /* 0x000fea0003800000 */
[----:B------:R-:W4:Y:S02]  /*05c0*/  LDC R7, c[0x0][0x22c] ;  /* 0x00008b00ff077b82 */ /* 0x000f240000000800 */
[----:B----4-:R-:W-:Y:S01]  /*05d0*/  VIADD R7, R7, 0xffffffff ;  /* 0xffffffff07077836 */ /* 0x010fe20000000000 */
[----:B------:R-:W-:Y:S06]  /*05e0*/  @P0 BRA `(.L_x_12) ;  /* 0x0000000000280947 */ /* 0x000fec0003800000 */
[----:B-123--:R-:W1:Y:S01]  /*05f0*/  S2R R3, SR_LANEID ;  /* 0x0000000000037919 */ /* 0x00ee620000000000 */
[----:B------:R-:W-:Y:S05]  /*0600*/  WARPSYNC.ALL ;  /* 0x0000000000007948 */ /* 0x000fea0003800000 */
[----:B-1----:R-:W-:-:S05]  /*0610*/  IMAD.SHL.U32 R3, R3, 0x4, RZ ;  /* 0x0000000403037824 */ /* 0x002fca00078e00ff */
[----:B------:R-:W1:Y:S01]  /*0620*/  LDS R9, [R3+UR28] ;  /* 0x0000001c03097984 */ /* 0x000e620008000800 */
[----:B------:R-:W-:-:S05]  /*0630*/  IADD3 R4, P1, R3, UR6, RZ ;  /* 0x0000000603047c10 */ /* 0x000fca000ff3e0ff */
[----:B------:R-:W-:-:S05]  /*0640*/  IMAD.X R5, RZ, RZ, UR7, P1 ;  /* 0x00000007ff057e24 */ /* 0x000fca00088e06ff */
[----:B-1----:R4:W5:Y:S01]  /*0650*/  ATOMG.E.EXCH.STRONG.GPU PT, RZ, [R4], R9 ;  /* 0x0000000904ff73a8 */ /* 0x00296200041ee100 */
[----:B------:R-:W-:-:S04]  /*0660*/  DEPBAR {5,4,3,2,1,0} ;  /* 0x0000003f0000791a */ /* 0x000fc80000000000 */
[----:B------:R4:W-:Y:S01]  /*0670*/  UTMACCTL.IV [UR6] ;  /* 0x00000000060079b9 */ /* 0x0009e20008000000 */
[----:B------:R-:W-:Y:S01]  /*0680*/  NOP ;  /* 0x0000000000007918 */ /* 0x000fe20000000000 */
.L_x_12:
[----:B------:R-:W-:Y:S05]  /*0690*/  @P0 BRA `(.L_x_13) ;  /* 0x00000000000c0947 */ /* 0x000fea0003800000 */
[----:B------:R0:W-:Y:S01]  /*06a0*/  UTMACMDFLUSH ;  /* 0x00000000000079b7 */ /* 0x0001e20000000000 */
[----:B------:R-:W-:Y:S05]  /*06b0*/  @P0 BRA `(.L_x_13) ;  /* 0x0000000000040947 */ /* 0x000fea0003800000 */
[----:B------:R-:W-:-:S04]  /*06c0*/  DEPBAR.LE SB0, 0x0 ;  /* 0x000080000000791a */ /* 0x000fc80000000000 */
.L_x_13:
[----:B------:R-:W-:Y:S05]  /*06d0*/  WARPSYNC.ALL ;  /* 0x0000000000007948 */ /* 0x000fea0003800000 */
[----:B-----5:R-:W-:Y:S06]  /*06e0*/  BAR.SYNC.DEFER_BLOCKING 0x0 ;  /* 0x0000000000007b1d */ /* 0x020fec0000010000 */
[----:B------:R-:W-:Y:S02]  /*06f0*/  BSSY B1, `(.L_x_14) ;  /* 0x000000b000017945 */ /* 0x000fe40003800000 */
[----:B------:R-:W-:Y:S06]  /*0700*/  BAR.SYNC.DEFER_BLOCKING 0x0 ;  /* 0x0000000000007b1d */ /* 0x000fec0000010000 */
[----:B------:R5:W-:Y:S01]  /*0710*/  @!P0 STS [R12], RZ ;  /* 0x000000ff0c008388 */ /* 0x000be20000000800 */
[----:B------:R-:W-:Y:S01]  /*0720*/  NOP ;  /* 0x0000000000007918 */ /* 0x000fe20000000000 */
[----:B------:R-:W-:Y:S05]  /*0730*/  @P2 BRA `(.L_x_15) ;  /* 0x0000000000182947 */ /* 0x000fea0003800000 */
[----:B-123--:R-:W1:Y:S01]  /*0740*/  LDS R3, [UR28+0x8] ;  /* 0x0000081cff037984 */ /* 0x00ee620008000800 */
[----:B----4-:R-:W2:Y:S01]  /*0750*/  LDC.64 R8, c[0x0][0x218] ;  /* 0x00008600ff087b82 */ /* 0x010ea20000000a00 */
[----:B------:R-:W-:Y:S02]  /*0760*/  IMAD.MOV.U32 R4, RZ, RZ, 0x70 ;  /* 0x00000070ff047424 */ /* 0x000fe400078e00ff */
[----:B--2---:R2:W-:Y:S03]  /*0770*/  STS.64 [UR28], R8 ;  /* 0x00000008ff007988 */ /* 0x0045e60008000a1c */
[----:B-1----:R-:W-:-:S05]  /*0780*/  LOP3.LUT R3, R3, 0x10, R4, 0xd8, !PT ;  /* 0x0000001003037812 */ /* 0x002fca00078ed804 */
[----:B------:R2:W-:Y:S02]  /*0790*/  STS [UR28+0x8], R3 ;  /* 0x00000803ff007988 */ /* 0x0005e4000800081c */
.L_x_15:
[----:B----4-:R-:W-:Y:S05]  /*07a0*/  BSYNC B1 ;  /* 0x0000000000017941 */ /* 0x010fea0003800000 */
.L_x_14:
[----:B------:R-:W-:Y:S04]  /*07b0*/  BSSY B1, `(.L_x_16) ;  /* 0x000000a000017945 */ /* 0x000fe80003800000 */
[----:B------:R-:W-:Y:S05]  /*07c0*/  @P2 BRA `(.L_x_17) ;  /* 0x0000000000202947 */ /* 0x000fea0003800000 */
[----:B-123--:R-:W1:Y:S01]  /*07d0*/  LDS R3, [UR28+0x34] ;  /* 0x0000341cff037984 */ /* 0x00ee620008000800 */
[----:B------:R-:W-:Y:S02]  /*07e0*/  IMAD.MOV.U32 R8, RZ, RZ, 0x3f000000 ;  /* 0x3f000000ff087424 */ /* 0x000fe400078e00ff */
[----:B------:R-:W-:Y:S01]  /*07f0*/  @!P2 IMAD.MOV.U32 R4, RZ, RZ, 0x3f ;  /* 0x0000003fff04a424 */ /* 0x000fe200078e00ff */
[----:B------:R-:W2:Y:S02]  /*0800*/  @!P2 LDS R5, [UR28+0x38] ;  /* 0x0000381cff05a984 */ /* 0x000ea40008000800 */
[----:B-1----:R-:W-:Y:S02]  /*0810*/  LOP3.LUT R3, R3, 0xff000000, R8, 0xb8, !PT ;  /* 0xff00000003037812 */ /* 0x002fe400078eb808 */
[----:B--2---:R-:W-:-:S03]  /*0820*/  @!P2 LOP3.LUT R4, R5, 0xff, R4, 0xb8, !PT ;  /* 0x000000ff0504a812 */ /* 0x004fc600078eb804 */
[----:B------:R4:W-:Y:S04]  /*0830*/  STS [UR28+0x34], R3 ;  /* 0x00003403ff007988 */ /* 0x0009e8000800081c */
[----:B------:R4:W-:Y:S02]  /*0840*/  @!P2 STS [UR28+0x38], R4 ;  /* 0x00003804ff00a988 */ /* 0x0009e4000800081c */
.L_x_17:
[----:B------:R-:W-:Y:S05]  /*0850*/  BSYNC B1 ;  /* 0x0000000000017941 */ /* 0x000fea0003800000 */
.L_x_16:
[----:B------:R-:W-:Y:S04]  /*0860*/  BSSY B1, `(.L_x_18) ;  /* 0x0000004000017945 */ /* 0x000fe80003800000 */
[----:B------:R-:W-:Y:S05]  /*0870*/  @P2 BRA `(.L_x_19) ;  /* 0x0000000000082947 */ /* 0x000fea0003800000 */
[----:B------:R1:W-:Y:S04]  /*0880*/  STS [UR28+0x24], R13 ;  /* 0x0000240dff007988 */ /* 0x0003e8000800081c */
[----:B------:R1:W-:Y:S02]  /*0890*/  STS [UR28+0x20], R7 ;  /* 0x00002007ff007988 */ /* 0x0003e4000800081c */
.L_x_19:
[----:B------:R-:W-:Y:S05]  /*08a0*/  BSYNC B1 ;  /* 0x0000000000017941 */ /* 0x000fea0003800000 */
.L_x_18:
[----:B------:R-:W-:Y:S04]  /*08b0*/  BSSY B1, `(.L_x_20) ;  /* 0x000000e000017945 */ /* 0x000fe80003800000 */
[----:B------:R-:W-:Y:S05]  /*08c0*/  @P2 BRA `(.L_x_21) ;  /* 0x0000000000302947 */ /* 0x000fea0003800000 */
[----:B----4-:R-:W4:Y:S01]  /*08d0*/  LDS R4, [UR28+0x34] ;  /* 0x0000341cff047984 */ /* 0x010f220008000800 */
[----:B------:R-:W4:Y:S03]  /*08e0*/  LDC.64 R10, c[0x0][0x240] ;  /* 0x00009000ff0a7b82 */ /* 0x000f260000000a00 */
[----:B-123--:R-:W1:Y:S01]  /*08f0*/  LDS R3, [UR28+0x1c] ;  /* 0x00001c1cff037984 */ /* 0x00ee620008000800 */
[C---:B----4-:R-:W-:Y:S01]  /*0900*/  SHF.L.U64.HI R8, R10.reuse, 0x1, R11 ;  /* 0x000000010a087819 */ /* 0x050fe2000001020b */
[----:B------:R-:W-:-:S03]  /*0910*/  IMAD.SHL.U32 R5, R10, 0x2, RZ ;  /* 0x000000020a057824 */ /* 0x000fc600078e00ff */
[--C-:B------:R-:W-:Y:S02]  /*0920*/  SHF.R.U32.HI R10, RZ, 0x4, R8.reuse ;  /* 0x00000004ff0a7819 */ /* 0x100fe40000011608 */
[----:B------:R-:W-:-:S05]  /*0930*/  SHF.R.U64 R5, R5, 0x4, R8 ;  /* 0x0000000405057819 */ /* 0x000fca0000001208 */
[----:B------:R2:W-:Y:S01]  /*0940*/  STS [UR28+0xc], R5 ;  /* 0x00000c05ff007988 */ /* 0x0005e2000800081c */
[----:B------:R-:W-:Y:S02]  /*0950*/  LOP3.LUT R4, R4, 0x7, RZ, 0xb8, !PT ;  /* 0x0000000704047812 */ /* 0x000fe400078eb8ff */
[----:B-1----:R-:W-:-:S03]  /*0960*/  LOP3.LUT R3, R3, 0xf, R10, 0xb8, !PT ;  /* 0x0000000f03037812 */ /* 0x002fc600078eb80a */
[----:B------:R2:W-:Y:S04]  /*0970*/  STS [UR28+0x34], R4 ;  /* 0x00003404ff007988 */ /* 0x0005e8000800081c */
[----:B------:R2:W-:Y:S02]  /*0980*/  STS [UR28+0x1c], R3 ;  /* 0x00001c03ff007988 */ /* 0x0005e4000800081c */
.L_x_21:
[----:B------:R-:W-:Y:S05]  /*0990*/  BSYNC B1 ;  /* 0x0000000000017941 */ /* 0x000fea0003800000 */
.L_x_20:
[----:B------:R-:W-:Y:S04]  /*09a0*/  BSSY B2, `(.L_x_22) ;  /* 0x000001a000027945 */ /* 0x000fe80003800000 */
[----:B------:R-:W-:Y:S04]  /*09b0*/  BSSY B1, `(.L_x_23) ;  /* 0x0000015000017945 */ /* 0x000fe80003800000 */
[----:B------:R-:W-:Y:S05]  /*09c0*/  @P2 BRA `(.L_x_24) ;  /* 0x0000000000202947 */ /* 0x000fea0003800000 */
[----:B-1234-:R-:W1:Y:S02]  /*09d0*/  LDS R3, [UR28+0x34] ;  /* 0x0000341cff037984 */ /* 0x01ee640008000800 */
[----:B-1----:R-:W-:-:S05]  /*09e0*/  LOP3.LUT R3, R3, 0x38, RZ, 0xb8, !PT ;  /* 0x0000003803037812 */ /* 0x002fca00078eb8ff */
[----:B------:R1:W-:Y:S01]  /*09f0*/  STS [UR28+0x34], R3 ;  /* 0x00003403ff007988 */ /* 0x0003e2000800081c */
[----:B------:R-:W-:Y:S05]  /*0a00*/  @P2 BRA `(.L_x_25) ;  /* 0x0000000000202947 */ /* 0x000fea0003800000 */
[----:B-1----:R-:W1:Y:S01]  /*0a10*/  LDS R3, [UR28+0x8] ;  /* 0x0000081cff037984 */ /* 0x002e620008000800 */
[----:B------:R-:W-:-:S05]  /*0a20*/  IMAD.MOV.U32 R4, RZ, RZ, 0x780 ;  /* 0x00000780ff047424 */ /* 0x000fca00078e00ff */
[----:B-1----:R-:W-:-:S05]  /*0a30*/  LOP3.LUT R3, R3, 0x300, R4, 0xd8, !PT ;  /* 0x0000030003037812 */ /* 0x002fca00078ed804 */
[----:B------:R1:W-:Y:S02]  /*0a40*/  STS [UR28+0x8], R3 ;  /* 0x00000803ff007988 */ /* 0x0003e4000800081c */
.L_x_24:
[----:B------:R-:W-:Y:S05]  /*0a50*/  @P2 BRA `(.L_x_26) ;  /* 0x0000000000282947 */ /* 0x000fea0003800000 */
[----:B-1234-:R-:W1:Y:S02]  /*0a60*/  LDS R3, [UR28+0x8] ;  /* 0x0000081cff037984 */ /* 0x01ee640008000800 */
[----:B-1----:R-:W-:-:S05]  /*0a70*/  LOP3.LUT R3, R3, 0x1800, RZ, 0xb8, !PT ;  /* 0x0000180003037812 */ /* 0x002fca00078eb8ff */
[----:B------:R2:W-:Y:S02]  /*0a80*/  STS [UR28+0x8], R3 ;  /* 0x00000803ff007988 */ /* 0x0005e4000800081c */
.L_x_25:
[----:B------:R-:W-:Y:S05]  /*0a90*/  @P2 BREAK B1 ;  /* 0x0000000000012942 */ /* 0x000fea0003800000 */
[----:B------:R-:W-:Y:S05]  /*0aa0*/  @P2 BRA `(.L_x_27) ;  /* 0x0000000000242947 */ /* 0x000fea0003800000 */
[----:B-12---:R-:W1:Y:S01]  /*0ab0*/  LDS R3, [UR28+0x8] ;  /* 0x0000081cff037984 */ /* 0x006e620008000800 */
[----:B------:R-:W-:-:S05]  /*0ac0*/  IMAD.MOV.U32 R4, RZ, RZ, 0x6000 ;  /* 0x00006000ff047424 */ /* 0x000fca00078e00ff */
[----:B-1----:R-:W-:-:S04]  /*0ad0*/  LOP3.LUT R3, R3, 0x6000, R4, 0xd8, !PT ;  /* 0x0000600003037812 */ /* 0x002fc800078ed804 */
[----:B------:R-:W-:-:S05]  /*0ae0*/  LOP3.LUT R3, R3, 0x400000, RZ, 0xb8, !PT ;  /* 0x0040000003037812 */ /* 0x000fca00078eb8ff */
[----:B------:R1:W-:Y:S02]  /*0af0*/  STS [UR28+0x8], R3 ;  /* 0x00000803ff007988 */ /* 0x0003e4000800081c */
.L_x_26:
[----:B------:R-:W-:Y:S05]  /*0b00*/  BSYNC B1 ;  /* 0x0000000000017941 */ /* 0x000fea0003800000 */
.L_x_23:
[----:B-1234-:R-:W1:Y:S02]  /*0b10*/  @!P2 LDS R3, [UR28+0x8] ;  /* 0x0000081cff03a984 */ /* 0x01ee640008000800 */
[----:B-1----:R-:W-:-:S05]  /*0b20*/  @!P2 LOP3.LUT R3, R3, 0x8000, RZ, 0xb8, !PT ;  /* 0x000080000303a812 */ /* 0x002fca00078eb8ff */
[----:B------:R3:W-:Y:S02]  /*0b30*/  @!P2 STS [UR28+0x8], R3 ;  /* 0x00000803ff00a988 */ /* 0x0007e4000800081c */
.L_x_27:
[----:B------:R-:W-:Y:S05]  /*0b40*/  BSYNC B2 ;  /* 0x0000000000027941 */ /* 0x000fea0003800000 */
.L_x_22:
[----:B------:R-:W-:Y:S05]  /*0b50*/  WARPSYNC.ALL ;  /* 0x0000000000007948 */ /* 0x000fea0003800000 */
[----:B------:R-:W-:-:S04]  /*0b60*/  UIADD3 UR9, UR10, 0x80, URZ ;  /* 0x000000800a097890 */ /* 0x000fc8000fffe03f */
[----:B------:R-:W-:-:S04]  /*0b70*/  UIADD3 UR8, UP0, UR9, UR12, URZ ;  /* 0x0000000c09087290 */ /* 0x000fc8000ff1e03f */
[----:B------:R-:W-:Y:S01]  /*0b80*/  ULEA.HI.X.SX32 UR9, UR9, UR13, 0x1, UP0 ;  /* 0x0000000d09097291 */ /* 0x000fe200080f0e3f */
[----:B------:R-:W-:Y:S11]  /*0b90*/  @P0 BRA `(.L_x_28) ;  /* 0x0000000000280947 */ /* 0x000ff60003800000 */
[----:B-123--:R-:W1:Y:S01]  /*0ba0*/  S2R R3, SR_LANEID ;  /* 0x0000000000037919 */ /* 0x00ee620000000000 */
[----:B------:R-:W-:Y:S05]  /*0bb0*/  WARPSYNC.ALL ;  /* 0x0000000000007948 */ /* 0x000fea0003800000 */
[----:B-1----:R-:W-:-:S05]  /*0bc0*/  IMAD.SHL.U32 R8, R3, 0x4, RZ ;  /* 0x0000000403087824 */ /* 0x002fca00078e00ff */
[----:B------:R-:W1:Y:S01]  /*0bd0*/  LDS R3, [R8+UR28] ;  /* 0x0000001c08037984 */ /* 0x000e620008000800 */
[----:B------:R-:W-:-:S05]  /*0be0*/  IADD3 R4, P1, R8, UR8, RZ ;  /* 0x0000000808047c10 */ /* 0x000fca000ff3e0ff */
[----:B------:R-:W-:-:S05]  /*0bf0*/  IMAD.X R5, RZ, RZ, UR9, P1 ;  /* 0x00000009ff057e24 */ /* 0x000fca00088e06ff */
[----:B-1----:R4:W2:Y:S01]  /*0c00*/  ATOMG.E.EXCH.STRONG.GPU PT, RZ, [R4], R3 ;  /* 0x0000000304ff73a8 */ /* 0x0028a200041ee100 */
[----:B------:R-:W-:-:S04]  /*0c10*/  DEPBAR {5,4,3,2,1,0} ;  /* 0x0000003f0000791a */ /* 0x000fc80000000000 */
[----:B------:R4:W-:Y:S01]  /*0c20*/  UTMACCTL.IV [UR8] ;  /* 0x00000000080079b9 */ /* 0x0009e20008000000 */
[----:B------:R-:W-:Y:S01]  /*0c30*/  NOP ;  /* 0x0000000000007918 */ /* 0x000fe20000000000 */
.L_x_28:
[----:B------:R-:W-:Y:S05]  /*0c40*/  @P0 BRA `(.L_x_29) ;  /* 0x00000000000c0947 */ /* 0x000fea0003800000 */
[----:B------:R0:W-:Y:S01]  /*0c50*/  UTMACMDFLUSH ;  /* 0x00000000000079b7 */ /* 0x0001e20000000000 */
[----:B------:R-:W-:Y:S05]  /*0c60*/  @P0 BRA `(.L_x_29) ;  /* 0x0000000000040947 */ /* 0x000fea0003800000 */
[----:B------:R-:W-:-:S04]  /*0c70*/  DEPBAR.LE SB0, 0x0 ;  /* 0x000080000000791a */ /* 0x000fc80000000000 */
.L_x_29:
[----:B------:R-:W-:Y:S05]  /*0c80*/  WARPSYNC.ALL ;  /* 0x0000000000007948 */ /* 0x000fea0003800000 */
[----:B--2---:R-:W-:Y:S06]  /*0c90*/  BAR.SYNC.DEFER_BLOCKING 0x0 ;  /* 0x0000000000007b1d */ /* 0x004fec0000010000 */
[----:B------:R-:W-:Y:S02]  /*0ca0*/  BSSY B2, `(.L_x_30) ;  /* 0x000000b000027945 */ /* 0x000fe40003800000 */
[----:B------:R-:W-:Y:S06]  /*0cb0*/  BAR.SYNC.DEFER_BLOCKING 0x0 ;  /* 0x0000000000007b1d */ /* 0x000fec0000010000 */
[----:B------:R2:W-:Y:S01]  /*0cc0*/  @!P0 STS [R12], RZ ;  /* 0x000000ff0c008388 */ /* 0x0005e20000000800 */
[----:B------:R-:W-:Y:S01]  /*0cd0*/  NOP ;  /* 0x0000000000007918 */ /* 0x000fe20000000000 */
[----:B------:R-:W-:Y:S05]  /*0ce0*/  @P2 BRA `(.L_x_31) ;  /* 0x0000000000182947 */ /* 0x000fea0003800000 */
[----:B-1-34-:R-:W1:Y:S01]  /*0cf0*/  LDS R3, [UR28+0x8] ;  /* 0x0000081cff037984 */ /* 0x01ae620008000800 */
[----:B------:R-:W3:Y:S01]  /*0d00*/  LDC.64 R8, c[0x0][0x220] ;  /* 0x00008800ff087b82 */ /* 0x000ee20000000a00 */
[----:B------:R-:W-:Y:S02]  /*0d10*/  IMAD.MOV.U32 R4, RZ, RZ, 0x70 ;  /* 0x00000070ff047424 */ /* 0x000fe400078e00ff */
[----:B---3--:R3:W-:Y:S03]  /*0d20*/  STS.64 [UR28], R8 ;  /* 0x00000008ff007988 */ /* 0x0087e60008000a1c */
[----:B-1----:R-:W-:-:S05]  /*0d30*/  LOP3.LUT R3, R3, 0x10, R4, 0xd8, !PT ;  /* 0x0000001003037812 */ /* 0x002fca00078ed804 */
[----:B------:R3:W-:Y:S02]  /*0d40*/  STS [UR28+0x8], R3 ;  /* 0x00000803ff007988 */ /* 0x0007e4000800081c */
.L_x_31:
[----:B----4-:R-:W-:Y:S05]  /*0d50*/  BSYNC B2 ;  /* 0x0000000000027941 */ /* 0x010fea0003800000 */
.L_x_30:
[----:B------:R-:W-:Y:S04]  /*0d60*/  BSSY B3, `(.L_x_32) ;  /* 0x0000011000037945 */ /* 0x000fe80003800000 */
[----:B------:R-:W-:Y:S04]  /*0d70*/  BSSY B2, `(.L_x_33) ;  /* 0x000000e000027945 */ /* 0x000fe80003800000 */
[----:B------:R-:W-:Y:S05]  /*0d80*/  @P2 BRA `(.L_x_34) ;  /* 0x0000000000242947 */ /* 0x000fea0003800000 */
[----:B-1-3--:R-:W1:Y:S01]  /*0d90*/  LDS R3, [UR28+0x34] ;  /* 0x0000341cff037984 */ /* 0x00ae620008000800 */
[----:B------:R-:W-:-:S05]  /*0da0*/  IMAD.MOV.U32 R4, RZ, RZ, 0x3f000000 ;  /* 0x3f000000ff047424 */ /* 0x000fca00078e00ff */
[----:B-1----:R-:W-:-:S05]  /*0db0*/  LOP3.LUT R3, R3, 0xff000000, R4, 0xb8, !PT ;  /* 0xff00000003037812 */ /* 0x002fca00078eb804 */
[----:B------:R1:W-:Y:S01]  /*0dc0*/  STS [UR28+0x34], R3 ;  /* 0x00003403ff007988 */ /* 0x0003e2000800081c */
[----:B------:R-:W-:Y:S05]  /*0dd0*/  @P2 BRA `(.L_x_35) ;  /* 0x00000000001c2947 */ /* 0x000fea0003800000 */
[----:B-1----:R-:W1:Y:S01]  /*0de0*/  LDS R3, [UR28+0x38] ;  /* 0x0000381cff037984 */ /* 0x002e620008000800 */
[----:B------:R-:W-:-:S05]  /*0df0*/  IMAD.MOV.U32 R4, RZ, RZ, 0xff ;  /* 0x000000ffff047424 */ /* 0x000fca00078e00ff */
[----:B-1----:R-:W-:-:S05]  /*0e00*/  LOP3.LUT R3, R3, 0xff, R4, 0xb8, !PT ;  /* 0x000000ff03037812 */ /* 0x002fca00078eb804 */
[----:B------:R4:W-:Y:S02]  /*0e10*/  STS [UR28+0x38], R3 ;  /* 0x00003803ff007988 */ /* 0x0009e4000800081c */
.L_x_34:
[----:B------:R-:W-:Y:S05]  /*0e20*/  @P2 BREAK B2 ;  /* 0x0000000000022942 */ /* 0x000fea0003800000 */
[----:B------:R-:W-:Y:S05]  /*0e30*/  @P2 BRA `(.L_x_36) ;  /* 0x00000000000c2947 */ /* 0x000fea0003800000 */
[----:B------:R1:W-:Y:S02]  /*0e40*/  STS [UR28+0x20], R7 ;  /* 0x00002007ff007988 */ /* 0x0003e4000800081c */
.L_x_35:
[----:B------:R-:W-:Y:S05]  /*0e50*/  BSYNC B2 ;  /* 0x0000000000027941 */ /* 0x000fea0003800000 */
.L_x_33:
[----:B------:R1:W-:Y:S02]  /*0e60*/  @!P2 STS [UR28+0x24], R6 ;  /* 0x00002406ff00a988 */ /* 0x0003e4000800081c */
.L_x_36:
[----:B------:R-:W-:Y:S05]  /*0e70*/  BSYNC B3 ;  /* 0x0000000000037941 */ /* 0x000fea0003800000 */
.L_x_32:
[----:B------:R-:W-:Y:S05]  /*0e80*/  WARPSYNC.ALL ;  /* 0x0000000000007948 */ /* 0x000fea0003800000 */
[----:B------:R-:W-:Y:S04]  /*0e90*/  BSSY B3, `(.L_x_37) ;  /* 0x000000e000037945 */ /* 0x000fe80003800000 */
[----:B------:R-:W-:Y:S05]  /*0ea0*/  @P2 BRA `(.L_x_38) ;  /* 0x0000000000302947 */ /* 0x000fea0003800000 */
[----:B------:R-:W5:Y:S01]  /*0eb0*/  LDS R4, [UR28+0x34] ;  /* 0x0000341cff047984 */ /* 0x000f620008000800 */
[----:B---3--:R-:W3:Y:S03]  /*0ec0*/  LDC.64 R8, c[0x0][0x248] ;  /* 0x00009200ff087b82 */ /* 0x008ee60000000a00 */
[----:B-1--4-:R-:W1:Y:S01]  /*0ed0*/  LDS R3, [UR28+0x1c] ;  /* 0x00001c1cff037984 */ /* 0x012e620008000800 */
[C---:B---3--:R-:W-:Y:S01]  /*0ee0*/  SHF.L.U64.HI R6, R8.reuse, 0x1, R9 ;  /* 0x0000000108067819 */ /* 0x048fe20000010209 */
[----:B------:R-:W-:-:S03]  /*0ef0*/  IMAD.SHL.U32 R5, R8, 0x2, RZ ;  /* 0x0000000208057824 */ /* 0x000fc600078e00ff */
[--C-:B------:R-:W-:Y:S02]  /*0f00*/  SHF.R.U32.HI R8, RZ, 0x4, R6.reuse ;  /* 0x00000004ff087819 */ /* 0x100fe40000011606 */
[----:B------:R-:W-:-:S05]  /*0f10*/  SHF.R.U64 R5, R5, 0x4, R6 ;  /* 0x0000000405057819 */ /* 0x000fca0000001206 */
[----:B------:R3:W-:Y:S01]  /*0f20*/  STS [UR28+0xc], R5 ;  /* 0x00000c05ff007988 */ /* 0x0007e2000800081c */
[----:B-----5:R-:W-:Y:S02]  /*0f30*/  LOP3.LUT R4, R4, 0x7, RZ, 0xb8, !PT ;  /* 0x0000000704047812 */ /* 0x020fe400078eb8ff */
[----:B-1----:R-:W-:-:S03]  /*0f40*/  LOP3.LUT R3, R3, 0xf, R8, 0xb8, !PT ;  /* 0x0000000f03037812 */ /* 0x002fc600078eb808 */
[----:B------:R3:W-:Y:S04]  /*0f50*/  STS [UR28+0x34], R4 ;  /* 0x00003404ff007988 */ /* 0x0007e8000800081c */
[----:B------:R3:W-:Y:S02]  /*0f60*/  STS [UR28+0x1c], R3 ;  /* 0x00001c03ff007988 */ /* 0x0007e4000800081c */
.L_x_38:
[----:B------:R-:W-:Y:S05]  /*0f70*/  BSYNC B3 ;  /* 0x0000000000037941 */ /* 0x000fea0003800000 */
.L_x_37:
[----:B------:R-:W-:Y:S04]  /*0f80*/  BSSY B3, `(.L_x_39) ;  /* 0x000001a000037945 */ /* 0x000fe80003800000 */
[----:B------:R-:W-:Y:S04]  /*0f90*/  BSSY B4, `(.L_x_40) ;  /* 0x0000015000047945 */ /* 0x000fe80003800000 */
[----:B------:R-:W-:Y:S05]  /*0fa0*/  @P2 BRA `(.L_x_41) ;  /* 0x0000000000202947 */ /* 0x000fea0003800000 */
[----:B-1-34-:R-:W1:Y:S02]  /*0fb0*/  LDS R3, [UR28+0x34] ;  /* 0x0000341cff037984 */ /* 0x01ae640008000800 */
[----:B-1----:R-:W-:-:S05]  /*0fc0*/  LOP3.LUT R3, R3, 0x38, RZ, 0xb8, !PT ;  /* 0x0000003803037812 */ /* 0x002fca00078eb8ff */
[----:B------:R1:W-:Y:S01]  /*0fd0*/  STS [UR28+0x34], R3 ;  /* 0x00003403ff007988 */ /* 0x0003e2000800081c */
[----:B------:R-:W-:Y:S05]  /*0fe0*/  @P2 BRA `(.L_x_42) ;  /* 0x0000000000202947 */ /* 0x000fea0003800000 */
[----:B-1----:R-:W1:Y:S01]  /*0ff0*/  LDS R3, [UR28+0x8] ;  /* 0x0000081cff037984 */ /* 0x002e620008000800 */
[----:B------:R-:W-:-:S05]  /*1000*/  IMAD.MOV.U32 R4, RZ, RZ, 0x780 ;  /* 0x00000780ff047424 */ /* 0x000fca00078e00ff */
[----:B-1----:R-:W-:-:S05]  /*1010*/  LOP3.LUT R3, R3, 0x300, R4, 0xd8, !PT ;  /* 0x0000030003037812 */ /* 0x002fca00078ed804 */
[----:B------:R1:W-:Y:S02]  /*1020*/  STS [UR28+0x8], R3 ;  /* 0x00000803ff007988 */ /* 0x0003e4000800081c */
.L_x_41:
[----:B------:R-:W-:Y:S05]  /*1030*/  @P2 BRA `(.L_x_43) ;  /* 0x0000000000282947 */ /* 0x000fea0003800000 */
[----:B-1-34-:R-:W1:Y:S02]  /*1040*/  LDS R3, [UR28+0x8] ;  /* 0x0000081cff037984 */ /* 0x01ae640008000800 */
[----:B-1----:R-:W-:-:S05]  /*1050*/  LOP3.LUT R3, R3, 0x1800, RZ, 0xb8, !PT ;  /* 0x0000180003037812 */ /* 0x002fca00078eb8ff */
[----:B------:R3:W-:Y:S02]  /*1060*/  STS [UR28+0x8], R3 ;  /* 0x00000803ff007988 */ /* 0x0007e4000800081c */
.L_x_42:
[----:B------:R-:W-:Y:S05]  /*1070*/  @P2 BREAK B4 ;  /* 0x0000000000042942 */ /* 0x000fea0003800000 */
[----:B------:R-:W-:Y:S05]  /*1080*/  @P2 BRA `(.L_x_44) ;  /* 0x0000000000242947 */ /* 0x000fea0003800000 */
[----:B-1-3--:R-:W1:Y:S01]  /*1090*/  LDS R3, [UR28+0x8] ;  /* 0x0000081cff037984 */ /* 0x00ae620008000800 */
[----:B------:R-:W-:-:S05]  /*10a0*/  IMAD.MOV.U32 R4, RZ, RZ, 0x6000 ;  /* 0x00006000ff047424 */ /* 0x000fca00078e00ff */
[----:B-1----:R-:W-:-:S04]  /*10b0*/  LOP3.LUT R3, R3, 0x6000, R4, 0xd8, !PT ;  /* 0x0000600003037812 */ /* 0x002fc800078ed804 */
[----:B------:R-:W-:-:S05]  /*10c0*/  LOP3.LUT R3, R3, 0x400000, RZ, 0xb8, !PT ;  /* 0x0040000003037812 */ /* 0x000fca00078eb8ff */
[----:B------:R1:W-:Y:S02]  /*10d0*/  STS [UR28+0x8], R3 ;  /* 0x00000803ff007988 */ /* 0x0003e4000800081c */
.L_x_43:
[----:B------:R-:W-:Y:S05]  /*10e0*/  BSYNC B4 ;  /* 0x0000000000047941 */ /* 0x000fea0003800000 */
.L_x_40:
[----:B-1-34-:R-:W1:Y:S02]  /*10f0*/  @!P2 LDS R3, [UR28+0x8] ;  /* 0x0000081cff03a984 */ /* 0x01ae640008000800 */
[----:B-1----:R-:W-:-:S05]  /*1100*/  @!P2 LOP3.LUT R3, R3, 0x8000, RZ, 0xb8, !PT ;  /* 0x000080000303a812 */ /* 0x002fca00078eb8ff */
[----:B------:R4:W-:Y:S02]  /*1110*/  @!P2 STS [UR28+0x8], R3 ;  /* 0x00000803ff00a988 */ /* 0x0009e4000800081c */
.L_x_44:
[----:B------:R-:W-:Y:S05]  /*1120*/  BSYNC B3 ;  /* 0x0000000000037941 */ /* 0x000fea0003800000 */
.L_x_39:
[----:B------:R-:W-:Y:S05]  /*1130*/  WARPSYNC.ALL ;  /* 0x0000000000007948 */ /* 0x000fea0003800000 */
[----:B------:R-:W-:Y:S01]  /*1140*/  UIADD3 UR11, UR10, 0x100, URZ ;  /* 0x000001000a0b7890 */ /* 0x000fe2000fffe03f */
[----:B------:R-:W-:Y:S02]  /*1150*/  ISETP.GE.AND P1, PT, R14, 0x1, PT ;  /* 0x000000010e00780c */ /* 0x000fe40003f26270 */
[----:B------:R-:W-:Y:S02]  /*1160*/  CS2R R120, SRZ ;  /* 0x0000000000787805 */ /* 0x000fe4000001ff00 */
[----:B------:R-:W-:Y:S01]  /*1170*/  CS2R R122, SRZ ;  /* 0x00000000007a7805 */ /* 0x000fe2000001ff00 */
[----:B------:R-:W-:Y:S01]  /*1180*/  UIADD3 UR10, UP0, UR11, UR12, URZ ;  /* 0x0000000c0b0a7290 */ /* 0x000fe2000ff1e03f */
[----:B------:R-:W-:-:S02]  /*1190*/  CS2R R124, SRZ ;  /* 0x00000000007c7805 */ /* 0x000fc4000001ff00 */
[----:B------:R-:W-:Y:S02]  /*11a0*/  CS2R R126, SRZ ;  /* 0x00000000007e7805 */ /* 0x000fe4000001ff00 */
[----:B------:R-:W-:Y:S01]  /*11b0*/  CS2R R128, SRZ ;  /* 0x0000000000807805 */ /* 0x000fe2000001ff00 */
[----:B------:R-:W-:Y:S01]  /*11c0*/  ULEA.HI.X.SX32 UR11, UR11, UR13, 0x1, UP0 ;  /* 0x0000000d0b0b7291 */ /* 0x000fe200080f0e3f */
[----:B------:R-:W-:Y:S02]  /*11d0*/  CS2R R130, SRZ ;  /* 0x0000000000827805 */ /* 0x000fe4000001ff00 */
[----:B------:R-:W-:Y:S02]  /*11e0*/  CS2R R132, SRZ ;  /* 0x0000000000847805 */ /* 0x000fe4000001ff00 */
[----:B------:R-:W-:Y:S02]  /*11f0*/  CS2R R134, SRZ ;  /* 0x0000000000867805 */ /* 0x000fe4000001ff00 */
[----:B------:R-:W-:-:S02]  /*1200*/  CS2R R136, SRZ ;  /* 0x0000000000887805 */ /* 0x000fc4000001ff00 */
[----:B------:R-:W-:Y:S02]  /*1210*/  CS2R R138, SRZ ;  /* 0x00000000008a7805 */ /* 0x000fe4000001ff00 */
[----:B------:R-:W-:Y:S02]  /*1220*/  CS2R R140, SRZ ;  /* 0x00000000008c7805 */ /* 0x000fe4000001ff00 */
        /* <DEDUP_REMOVED lines=41> */
[----:B------:R-:W-:Y:S01]  /*14c0*/  CS2R R32, SRZ ;  /* 0x0000000000207805 */ /* 0x000fe2000001ff00 */
[----:B------:R-:W-:Y:S01]  /*14d0*/  IMAD.MOV.U32 R34, RZ, RZ, RZ ;  /* 0x000000ffff227224 */ /* 0x000fe200078e00ff */
[----:B------:R-:W-:Y:S06]  /*14e0*/  @P0 BRA `(.L_x_45) ;  /* 0x0000000000280947 */ /* 0x000fec0003800000 */
[----:B-1-34-:R-:W1:Y:S01]  /*14f0*/  S2R R3, SR_LANEID ;  /* 0x0000000000037919 */ /* 0x01ae620000000000 */
[----:B------:R-:W-:Y:S05]  /*1500*/  WARPSYNC.ALL ;  /* 0x0000000000007948 */ /* 0x000fea0003800000 */
[----:B-1----:R-:W-:-:S05]  /*1510*/  IMAD.SHL.U32 R6, R3, 0x4, RZ ;  /* 0x0000000403067824 */ /* 0x002fca00078e00ff */
[----:B------:R-:W1:Y:S01]  /*1520*/  LDS R3, [R6+UR28] ;  /* 0x0000001c06037984 */ /* 0x000e620008000800 */
[----:B------:R-:W-:-:S05]  /*1530*/  IADD3 R4, P3, R6, UR10, RZ ;  /* 0x0000000a06047c10 */ /* 0x000fca000ff7e0ff */
[----:B------:R-:W-:-:S05]  /*1540*/  IMAD.X R5, RZ, RZ, UR11, P3 ;  /* 0x0000000bff057e24 */ /* 0x000fca00098e06ff */
[----:B-1----:R1:W3:Y:S01]  /*1550*/  ATOMG.E.EXCH.STRONG.GPU PT, RZ, [R4], R3 ;  /* 0x0000000304ff73a8 */ /* 0x0022e200041ee100 */
[----:B------:R-:W-:-:S04]  /*1560*/  DEPBAR {5,4,3,2,1,0} ;  /* 0x0000003f0000791a */ /* 0x000fc80000000000 */
[----:B------:R1:W-:Y:S01]  /*1570*/  UTMACCTL.IV [UR10] ;  /* 0x000000000a0079b9 */ /* 0x0003e20008000000 */
[----:B------:R-:W-:Y:S01]  /*1580*/  NOP ;  /* 0x0000000000007918 */ /* 0x000fe20000000000 */
.L_x_45:
[----:B------:R-:W-:Y:S05]  /*1590*/  @P0 BRA `(.L_x_46) ;  /* 0x00000000000c0947 */ /* 0x000fea0003800000 */
[----:B------:R0:W-:Y:S01]  /*15a0*/  UTMACMDFLUSH ;  /* 0x00000000000079b7 */ /* 0x0001e20000000000 */
[----:B------:R-:W-:Y:S05]  /*15b0*/  @P0 BRA `(.L_x_46) ;  /* 0x0000000000040947 */ /* 0x000fea0003800000 */
[----:B------:R-:W-:-:S04]  /*15c0*/  DEPBAR.LE SB0, 0x0 ;  /* 0x000080000000791a */ /* 0x000fc80000000000 */
.L_x_46:
[----:B------:R-:W-:Y:S05]  /*15d0*/  WARPSYNC.ALL ;  /* 0x0000000000007948 */ /* 0x000fea0003800000 */
[----:B---3--:R-:W-:Y:S01]  /*15e0*/  BAR.SYNC.DEFER_BLOCKING 0x0 ;  /* 0x0000000000007b1d */ /* 0x008fe20000010000 */
[----:B------:R-:W-:Y:S01]  /*15f0*/  IMAD.MOV.U32 R35, RZ, RZ, RZ ;  /* 0x000000ffff237224 */ /* 0x000fe200078e00ff */
[----:B------:R-:W-:Y:S02]  /*1600*/  CS2R R36, SRZ ;  /* 0x0000000000247805 */ /* 0x000fe4000001ff00 */
[----:B------:R-:W-:Y:S02]  /*1610*/  CS2R R38, SRZ ;  /* 0x0000000000267805 */ /* 0x000fe4000001ff00 */
[----:B------:R-:W-:-:S02]  /*1620*/  CS2R R40, SRZ ;  /* 0x0000000000287805 */ /* 0x000fc4000001ff00 */
[----:B------:R-:W-:Y:S01]  /*1630*/  CS2R R42, SRZ ;  /* 0x00000000002a7805 */ /* 0x000fe2000001ff00 */
[----:B------:R-:W-:Y:S01]  /*1640*/  VOTEU.ALL UP0, P2 ;  /* 0x00000000003f7886 */ /* 0x000fe20001000000 */
[----:B------:R-:W-:Y:S01]  /*1650*/  UMOV UR12, 0x1 ;  /* 0x00000001000c7882 */ /* 0x000fe20000000000 */
[----:B------:R-:W-:Y:S01]  /*1660*/  VOTEU.ALL UP1, P2 ;  /* 0x00000000003f7886 */ /* 0x000fe20001020000 */
[----:B------:R-:W-:Y:S01]  /*1670*/  VOTEU.ALL UP2, P2 ;  /* 0x00000000003f7886 */ /* 0x000fe20001040000 */
[----:B------:R-:W-:Y:S01]  /*1680*/  VOTEU.ALL UP3, P2 ;  /* 0x00000000003f7886 */ /* 0x000fe20001060000 */
[----:B------:R-:W-:-:S04]  /*1690*/  @!UP0 UIADD3 UR14, -UR12, 0x100000, URZ ;  /* 0x001000000c0e8890 */ /* 0x000fc8000fffe13f */
[----:B------:R-:W-:Y:S02]  /*16a0*/  @!UP0 USHF.L.U32 UR15, UR14, 0xb, URZ ;  /* 0x0000000b0e0f8899 */ /* 0x000fe4000800063f */
[----:B------:R-:W-:Y:S01]  /*16b0*/  @!UP0 USHF.L.U32 UR14, UR14, 0x1, URZ ;  /* 0x000000010e0e8899 */ /* 0x000fe2000800063f */
[----:B------:R-:W-:Y:S01]  /*16c0*/  CS2R R44, SRZ ;  /* 0x00000000002c7805 */ /* 0x000fe2000001ff00 */
        /* <DEDUP_REMOVED lines=12> */
[----:B------:R-:W-:Y:S01]  /*1790*/  VOTEU.ALL UP0, P2 ;  /* 0x00000000003f7886 */ /* 0x000fe20001000000 */
[----:B------:R-:W-:Y:S02]  /*17a0*/  CS2R R52, SRZ ;  /* 0x0000000000347805 */ /* 0x000fe4000001ff00 */
[----:B------:R-:W-:Y:S01]  /*17b0*/  CS2R R54, SRZ ;  /* 0x0000000000367805 */ /* 0x000fe2000001ff00 */
[----:B------:R-:W3:Y:S02]  /*17c0*/  FENCE.VIEW.ASYNC.S ;  /* 0x00000000000073c6 */ /* 0x000ee40000000000 */
[----:B---3--:R3:W4:Y:S02]  /*17d0*/  @!UP0 SYNCS.EXCH.64 URZ, [UR28+0x28000], UR14 ;  /* 0x0280000e1c3f85b2 */ /* 0x0087240008000100 */
[----:B----4-:R-:W-:Y:S01]  /*17e0*/  BAR.SYNC.DEFER_BLOCKING 0x0 ;  /* 0x0000000000007b1d */ /* 0x010fe20000010000 */
[----:B---3--:R-:W-:-:S05]  /*17f0*/  USHF.L.U32 UR14, UR4, 0x6, URZ ;  /* 0x00000006040e7899 */ /* 0x008fca000800063f */
[----:B------:R-:W3:Y:S02]  /*1800*/  @!UP1 SYNCS.EXCH.64 URZ, [UR28+0x28008], UR16 ;  /* 0x028008101c3f95b2 */ /* 0x000ee40008000100 */
[----:B---3--:R-:W-:Y:S06]  /*1810*/  BAR.SYNC.DEFER_BLOCKING 0x0 ;  /* 0x0000000000007b1d */ /* 0x008fec0000010000 */
[----:B------:R3:W4:Y:S02]  /*1820*/  @!UP2 SYNCS.EXCH.64 URZ, [UR28+0x28010], UR18 ;  /* 0x028010121c3fa5b2 */ /* 0x0007240008000100 */
[----:B----4-:R-:W-:Y:S01]  /*1830*/  BAR.SYNC.DEFER_BLOCKING 0x0 ;  /* 0x0000000000007b1d */ /* 0x010fe20000010000 */
[----:B---3--:R-:W-:-:S05]  /*1840*/  USHF.L.U32 UR19, UR5, 0x8, URZ ;  /* 0x0000000805137899 */ /* 0x008fca000800063f */
[----:B------:R3:W4:Y:S01]  /*1850*/  @!UP3 SYNCS.EXCH.64 URZ, [UR28+0x28018], UR12 ;  /* 0x0280180c1c3fb5b2 */ /* 0x0007220008000100 */
[----:B------:R-:W-:Y:S06]  /*1860*/  @!P1 BRA `(.L_x_47) ;  /* 0x0000000800809947 */ /* 0x000fec0003800000 */
        /* <DEDUP_REMOVED lines=63> */
[----:B------:R-:W-:Y:S01]  /*1c60*/  CS2R R54, SRZ ;  /* 0x0000000000367805 */ /* 0x000fe2000001ff00 */
[----:B------:R-:W-:Y:S01]  /*1c70*/  UMOV UR29, URZ ;  /* 0x0000003f001d7c82 */ /* 0x000fe20008000000 */
[----:B------:R-:W-:-:S05]  /*1c80*/  UMOV UR18, URZ ;  /* 0x0000003f00127c82 */ /* 0x000fca0008000000 */
.L_x_49:
[----:B----4-:R-:W-:Y:S01]  /*1c90*/  BAR.SYNC.DEFER_BLOCKING 0x0 ;  /* 0x0000000000007b1d */ /* 0x010fe20000010000 */
[----:B------:R-:W-:Y:S01]  /*1ca0*/  ULEA UR30, UR29, UR28, 0x3 ;  /* 0x0000001c1d1e7291 */ /* 0x000fe2000f8e183f */
[----:B-1----:R-:W-:Y:S01]  /*1cb0*/  @!P2 IMAD.MOV.U32 R4, RZ, RZ, 0xa000 ;  /* 0x0000a000ff04a424 */ /* 0x002fe200078e00ff */
[----:B------:R-:W-:Y:S01]  /*1cc0*/  ELECT P0, URZ, PT ;  /* 0x00000000003f782f */ /* 0x000fe20003800000 */
[----:B------:R-:W-:Y:S01]  /*1cd0*/  IMAD.U32 R3, RZ, RZ, UR31 ;  /* 0x0000001fff037e24 */ /* 0x000fe2000f8e00ff */
[----:B------:R-:W-:Y:S02]  /*1ce0*/  ULEA UR16, UR29, UR28, 0xf ;  /* 0x0000001c1d107291 */ /* 0x000fe4000f8e783f */
[C---:B------:R-:W-:Y:S02]  /*1cf0*/  ISETP.LT.U32.AND P0, PT, R2.reuse, 0x20, P0 ;  /* 0x000000200200780c */ /* 0x040fe40000701070 */
[----:B------:R-:W-:Y:S02]  /*1d00*/  ELECT P1, URZ, PT ;  /* 0x00000000003f782f */ /* 0x000fe40003820000 */
[----:B------:R-:W-:Y:S01]  /*1d10*/  SHF.L.U32 R3, R3, 0x1f, RZ ;  /* 0x0000001f03037819 */ /* 0x000fe200000006ff */
[----:B---3--:R-:W-:Y:S01]  /*1d20*/  ULEA UR12, UR29, UR28, 0xd ;  /* 0x0000001c1d0c7291 */ /* 0x008fe2000f8e683f */
[----:B------:R-:W-:Y:S01]  /*1d30*/  ISETP.LT.U32.AND P1, PT, R2, 0x20, P1 ;  /* 0x000000200200780c */ /* 0x000fe20000f21070 */
[----:B------:R-:W-:-:S02]  /*1d40*/  UMOV UR15, UR18 ;  /* 0x00000012000f7c82 */ /* 0x000fc40008000000 */
[----:B------:R-:W-:Y:S02]  /*1d50*/  UIADD3 UR12, UR12, 0x20000, URZ ;  /* 0x000200000c0c7890 */ /* 0x000fe4000fffe03f */
[----:B------:R-:W-:Y:S02]  /*1d60*/  USHF.R.U32.HI UR24, URZ, 0x4, UR16 ;  /* 0x000000043f187899 */ /* 0x000fe40008011610 */
[----:B------:R-:W-:Y:S01]  /*1d70*/  USHF.R.U32.HI UR26, URZ, 0x4, UR12 ;  /* 0x000000043f1a7899 */ /* 0x000fe2000801160c */
[----:B------:R-:W-:Y:S01]  /*1d80*/  VOTEU.ANY UP0, P0 ;  /* 0x00000000003f7886 */ /* 0x000fe20000000100 */
[----:B------:R-:W-:Y:S01]  /*1d90*/  VOTEU.ANY UP2, P0 ;  /* 0x00000000003f7886 */ /* 0x000fe20000040100 */
[----:B------:R-:W-:Y:S01]  /*1da0*/  USGXT.U32 UR24, UR24, 0xe ;  /* 0x0000000e1818789a */ /* 0x000fe20008000000 */
[----:B------:R1:W-:Y:S01]  /*1db0*/  @!P2 SYNCS.ARRIVE.TRANS64 RZ, [UR30+0x28000], R4 ;  /* 0x02800004ffffa9a7 */ /* 0x0003e2000800001e */
[----:B------:R3:W-:Y:S06]  /*1dc0*/  MEMBAR.ALL.CTA ;  /* 0x0000000000007992 */ /* 0x0007ec0000008000 */
[----:B---3--:R-:W3:Y:S01]  /*1dd0*/  FENCE.VIEW.ASYNC.S ;  /* 0x00000000000073c6 */ /* 0x008ee20000000000 */
[----:B------:R-:W-:Y:S01]  /*1de0*/  @UP0 UIADD3 UR17, UR30, 0x28000, URZ ;  /* 0x000280001e110890 */ /* 0x000fe2000fffe03f */
[----:B------:R-:W-:Y:S01]  /*1df0*/  @UP0 UMOV UR20, UR6 ;  /* 0x0000000600140c82 */ /* 0x000fe20008000000 */
[----:B------:R-:W-:Y:S01]  /*1e00*/  @UP0 UMOV UR21, UR7 ;  /* 0x0000000700150c82 */ /* 0x000fe20008000000 */
[----:B---3--:R-:W-:Y:S01]  /*1e10*/  VOTEU.ANY UP1, P1 ;  /* 0x00000000003f7886 */ /* 0x008fe20000820100 */
[----:B------:R-:W-:Y:S01]  /*1e20*/  VOTEU.ANY UP3, P1 ;  /* 0x00000000003f7886 */ /* 0x000fe20000860100 */
[----:B------:R-:W-:Y:S01]  /*1e30*/  USGXT.U32 UR26, UR26, 0xe ;  /* 0x0000000e1a1a789a */ /* 0x000fe20008000000 */
[----:B------:R-:W-:-:S02]  /*1e40*/  UMOV UR25, 0x40000040 ;  /* 0x4000004000197882 */ /* 0x000fc40000000000 */
[----:B------:R-:W-:Y:S01]  /*1e50*/  @UP1 UIADD3 UR13, UR30, 0x28000, URZ ;  /* 0x000280001e0d1890 */ /* 0x000fe2000fffe03f */
[----:B------:R-:W-:Y:S01]  /*1e60*/  @UP1 UMOV UR22, UR8 ;  /* 0x0000000800161c82 */ /* 0x000fe20008000000 */
[----:B------:R-:W-:Y:S01]  /*1e70*/  @UP1 UMOV UR23, UR9 ;  /* 0x0000000900171c82 */ /* 0x000fe20008000000 */
[----:B------:R-:W-:Y:S01]  /*1e80*/  UMOV UR27, 0x40000040 ;  /* 0x40000040001b7882 */ /* 0x000fe20000000000 */
[----:B------:R-:W-:Y:S06]  /*1e90*/  BAR.SYNC.DEFER_BLOCKING 0x0 ;  /* 0x0000000000007b1d */ /* 0x000fec0000010000 */
[----:B------:R1:W-:Y:S02]  /*1ea0*/  @UP2 UTMALDG.2D [UR16], [UR20] ;  /* 0x00000010140025b4 */ /* 0x0003e40008008000 */
[----:B------:R-:W-:Y:S06]  /*1eb0*/  BAR.SYNC.DEFER_BLOCKING 0x0 ;  /* 0x0000000000007b1d */ /* 0x000fec0000010000 */
[----:B------:R1:W-:Y:S02]  /*1ec0*/  @UP3 UTMALDG.2D [UR12], [UR22] ;  /* 0x0000000c160035b4 */ /* 0x0003e40008008000 */
[----:B------:R-:W-:Y:S06]  /*1ed0*/  BAR.SYNC.DEFER_BLOCKING 0x0 ;  /* 0x0000000000007b1d */ /* 0x000fec0000010000 */
[----:B------:R-:W3:Y:S02]  /*1ee0*/  SYNCS.PHASECHK.TRANS64.TRYWAIT P0, [UR30+0x28000], R3 ;  /* 0x02800003ff0075a7 */ /* 0x000ee4000800015e */
[----:B-1-3--:R-:W-:Y:S05]  /*1ef0*/  @!P0 BRA `(.L_x_48) ;  /* 0x0000000800b88947 */ /* 0x00afea0003800000 */
.L_x_50:
[----:B------:R-:W-:Y:S02]  /*1f00*/  WARPGROUP.DEPBAR.LE gsb0, 0x0 ;  /* 0x00008000000079c5 */ /* 0x000fe40000010000 */
[----:B------:R-:W-:Y:S01]  /*1f10*/  WARPGROUP.ARRIVE ;  /* 0x00000000000079c5 */ /* 0x000fe20000000000 */
[----:B------:R-:W-:Y:S01]  /*1f20*/  UIADD3 UR32, UP0, UR24, 0x2, URZ ;  /* 0x0000000218207890 */ /* 0x000fe2000ff1e03f */
[----:B------:R-:W1:Y:S01]  /*1f30*/  LDC R3, c[0x0][0x230] ;  /* 0x00008c00ff037b82 */ /* 0x000e620000000800 */
[----:B------:R-:W-:Y:S01]  /*1f40*/  UIADD3 UR34, UP1, UR26, 0x80, URZ ;  /* 0x000000801a227890 */ /* 0x000fe2000ff3e03f */
[----:B------:R-:W-:Y:S02]  /*1f50*/  UMOV UR12, URZ ;  /* 0x0000003f000c7c82 */ /* 0x000fe40008000000 */
[----:B------:R-:W-:Y:S01]  /*1f60*/  HGMMA.64x64x16.F32 R120, gdesc[UR24].tnspB, R120 ;  /* 0x40e00000187879f0 */ /* 0x000fe20008700878 */
[----:B------:R-:W-:Y:S01]  /*1f70*/  UMOV UR13, URZ ;  /* 0x0000003f000d7c82 */ /* 0x000fe20008000000 */
[----:B------:R-:W-:-:S02]  /*1f80*/  UIADD3.X UR33, UR12, 0x40000040, URZ, UP0, !UPT ;  /* 0x400000400c217890 */ /* 0x000fc400087fe43f */
[----:B------:R-:W-:Y:S02]  /*1f90*/  UIADD3.X UR35, UR13, 0x40000040, URZ, UP1, !UPT ;  /* 0x400000400d237890 */ /* 0x000fe40008ffe43f */
[----:B------:R-:W-:Y:S02]  /*1fa0*/  UIADD3.64 UR20, UR32, 0x2, URZ ;  /* 0x0000000220147897 */ /* 0x000fe4000fffe03f */
[----:B------:R-:W-:Y:S02]  /*1fb0*/  UIADD3.64 UR22, UR34, 0x80, URZ ;  /* 0x0000008022167897 */ /* 0x000fe4000fffe03f */
[----:B------:R-:W-:Y:S02]  /*1fc0*/  UIADD3.64 UR36, UR32, 0x4, URZ ;  /* 0x0000000420247897 */ /* 0x000fe4000fffe03f */
[----:B------:R-:W-:Y:S02]  /*1fd0*/  UIADD3.64 UR38, UR34, 0x100, URZ ;  /* 0x0000010022267897 */ /* 0x000fe4000fffe03f */
[----:B------:R-:W-:-:S02]  /*1fe0*/  UIADD3.64 UR24, UR32, 0x1fe, URZ ;  /* 0x000001fe20187897 */ /* 0x000fc4000fffe03f */
[----:B------:R-:W-:Y:S01]  /*1ff0*/  UIADD3.64 UR40, UR32, 0x200, URZ ;  /* 0x0000020020287897 */ /* 0x000fe2000fffe03f */
[----:B------:R-:W-:Y:S01]  /*2000*/  UMOV UR42, UR34 ;  /* 0x00000022002a7c82 */ /* 0x000fe20008000000 */
[----:B------:R-:W-:Y:S01]  /*2010*/  UMOV UR43, UR35 ;  /* 0x00000023002b7c82 */ /* 0x000fe20008000000 */
[----:B------:R-:W-:Y:S02]  /*2020*/  UIADD3 UR18, UR18, 0x40, URZ ;  /* 0x0000004012127890 */ /* 0x000fe4000fffe03f */
[----:B------:R-:W-:-:S04]  /*2030*/  UIADD3 UR29, UR29, 0x1, URZ ;  /* 0x000000011d1d7890 */ /* 0x000fc8000fffe03f */
[----:B-1----:R-:W-:Y:S01]  /*2040*/  ISETP.LE.AND P0, PT, R3, UR18, PT ;  /* 0x0000001203007c0c */ /* 0x002fe2000bf03270 */
[----:B------:R-:W-:-:S04]  /*2050*/  UISETP.NE.U32.AND UP0, UPT, UR29, 0x4, UPT ;  /* 0x000000041d00788c */ /* 0x000fc8000bf05070 */
[----:B------:R-:W-:Y:S02]  /*2060*/  USEL UR12, URZ, 0x1, UP0 ;  /* 0x000000013f0c7887 */ /* 0x000fe40008000000 */
[----:B------:R-:W-:Y:S02]  /*2070*/  USEL UR29, UR29, URZ, UP0 ;  /* 0x0000003f1d1d7287 */ /* 0x000fe40008000000 */
[----:B------:R-:W-:Y:S01]  /*2080*/  ULOP3.LUT UR31, UR31, UR12, URZ, 0x3c, !UPT ;  /* 0x0000000c1f1f7292 */ /* 0x000fe2000f8e3c3f */
[----:B------:R-:W-:Y:S04]  /*2090*/  HGMMA.64x64x16.F32 R120, gdesc[UR32].tnspB, R120 ;  /* 0x40e00000207879f0 */ /* 0x000fe80008700878 */
[----:B------:R-:W-:Y:S01]  /*20a0*/  HGMMA.64x64x16.F32 R120, gdesc[UR20].tnspB, R120 ;  /* 0x40e00000147879f0 */ /* 0x000fe20008700878 */
[----:B------:R-:W-:-:S03]  /*20b0*/  UIADD3.64 UR20, UR32, 0x202, URZ ;  /* 0x0000020220147897 */ /* 0x000fc6000fffe03f */
[----:B------:R-:W-:Y:S01]  /*20c0*/  HGMMA.64x64x16.F32 R120, gdesc[UR36].tnspB, R120 ;  /* 0x40e00000247879f0 */ /* 0x000fe20008700878 */
[----:B------:R-:W-:-:S03]  /*20d0*/  UIADD3.64 UR36, UR32, 0x204, URZ ;  /* 0x0000020420247897 */ /* 0x000fc6000fffe03f */
[----:B------:R-:W-:Y:S01]  /*20e0*/  HGMMA.64x64x16.F32 R88, gdesc[UR24].tnspB, R88 ;  /* 0x40e00000185879f0 */ /* 0x000fe20008700858 */
[----:B------:R-:W-:-:S03]  /*20f0*/  UIADD3.64 UR24, UR32, 0x3fe, URZ ;  /* 0x000003fe20187897 */ /* 0x000fc6000fffe03f */
[----:B------:R-:W-:Y:S01]  /*2100*/  HGMMA.64x64x16.F32 R88, gdesc[UR40].tnspB, R88 ;  /* 0x40e00000285879f0 */ /* 0x000fe20008700858 */
[----:B------:R-:W-:Y:S01]  /*2110*/  UIADD3.64 UR40, UR32, 0x400, URZ ;  /* 0x0000040020287897 */ /* 0x000fe2000fffe03f */
[----:B------:R-:W-:Y:S01]  /*2120*/  UMOV UR42, UR34 ;  /* 0x00000022002a7c82 */ /* 0x000fe20008000000 */
[----:B------:R-:W-:Y:S01]  /*2130*/  UMOV UR43, UR35 ;  /* 0x00000023002b7c82 */ /* 0x000fe20008000000 */
[----:B------:R-:W-:Y:S01]  /*2140*/  HGMMA.64x64x16.F32 R88, gdesc[UR20].tnspB, R88 ;  /* 0x40e00000145879f0 */ /* 0x000fe20008700858 */
[----:B------:R-:W-:-:S03]  /*2150*/  UIADD3.64 UR20, UR32, 0x402, URZ ;  /* 0x0000040220147897 */ /* 0x000fc6000fffe03f */
[----:B------:R-:W-:Y:S01]  /*2160*/  HGMMA.64x64x16.F32 R88, gdesc[UR36].tnspB, R88 ;  /* 0x40e00000245879f0 */ /* 0x000fe20008700858 */
[----:B------:R-:W-:-:S03]  /*2170*/  UIADD3.64 UR36, UR32, 0x404, URZ ;  /* 0x0000040420247897 */ /* 0x000fc6000fffe03f */
[----:B------:R-:W-:Y:S01]  /*2180*/  HGMMA.64x64x16.F32 R56, gdesc[UR24].tnspB, R56 ;  /* 0x40e00000183879f0 */ /* 0x000fe20008700838 */
[----:B------:R-:W-:-:S03]  /*2190*/  UIADD3.64 UR24, UR32, 0x5fe, URZ ;  /* 0x000005fe20187897 */ /* 0x000fc6000fffe03f */
[----:B------:R-:W-:Y:S04]  /*21a0*/  HGMMA.64x64x16.F32 R56, gdesc[UR40].tnspB, R56 ;  /* 0x40e00000283879f0 */ /* 0x000fe80008700838 */
[----:B------:R-:W-:Y:S01]  /*21b0*/  HGMMA.64x64x16.F32 R56, gdesc[UR20].tnspB, R56 ;  /* 0x40e00000143879f0 */ /* 0x000fe20008700838 */
[----:B------:R-:W-:-:S03]  /*21c0*/  UIADD3.64 UR20, UR32, 0x602, URZ ;  /* 0x0000060220147897 */ /* 0x000fc6000fffe03f */
[----:B------:R-:W-:Y:S01]  /*21d0*/  HGMMA.64x64x16.F32 R56, gdesc[UR36].tnspB, R56 ;  /* 0x40e00000243879f0 */ /* 0x000fe20008700838 */
[----:B------:R-:W-:-:S03]  /*21e0*/  UIADD3.64 UR36, UR32, 0x604, URZ ;  /* 0x0000060420247897 */ /* 0x000fc6000fffe03f */
[----:B------:R-:W-:Y:S01]  /*21f0*/  HGMMA.64x64x16.F32 R24, gdesc[UR24].tnspB, R24 ;  /* 0x40e00000181879f0 */ /* 0x000fe20008700818 */
[----:B------:R-:W-:Y:S01]  /*2200*/  UIADD3.64 UR24, UR32, 0x600, URZ ;  /* 0x0000060020187897 */ /* 0x000fe2000fffe03f */
[----:B------:R-:W-:Y:S01]  /*2210*/  UMOV UR26, UR34 ;  /* 0x00000022001a7c82 */ /* 0x000fe20008000000 */
[----:B------:R-:W-:-:S07]  /*2220*/  UMOV UR27, UR35 ;  /* 0x00000023001b7c82 */ /* 0x000fce0008000000 */
[----:B------:R-:W-:Y:S04]  /*2230*/  HGMMA.64x64x16.F32 R24, gdesc[UR24].tnspB, R24 ;  /* 0x40e00000181879f0 */ /* 0x000fe80008700818 */
[----:B------:R-:W-:Y:S04]  /*2240*/  HGMMA.64x64x16.F32 R24, gdesc[UR20].tnspB, R24 ;  /* 0x40e00000141879f0 */ /* 0x000fe80008700818 */
[----:B------:R-:W-:Y:S01]  /*2250*/  HGMMA.64x64x16.F32 R24, gdesc[UR36].tnspB, R24, gsb0 ;  /* 0x40e00000241879f0 */ /* 0x000fe20008000818 */
[----:B------:R-:W-:Y:S05]  /*2260*/  @!P0 BRA `(.L_x_49) ;  /* 0xfffffff800888947 */ /* 0x000fea000383ffff */
.L_x_47:
[----:B------:R-:W-:Y:S02]  /*2270*/  WARPGROUP.DEPBAR.LE gsb0, 0x0 ;  /* 0x00008000000079c5 */ /* 0x000fe40000010000 */
[----:B----4-:R-:W-:Y:S01]  /*2280*/  BAR.SYNC.DEFER_BLOCKING 0x0 ;  /* 0x0000000000007b1d */ /* 0x010fe20000010000 */
[C---:B-1----:R-:W-:Y:S01]  /*2290*/  IMAD.SHL.U32 R3, R0.reuse, 0x80, RZ ;  /* 0x0000008000037824 */ /* 0x042fe200078e00ff */
[----:B------:R-:W-:Y:S01]  /*22a0*/  ELECT P0, URZ, PT ;  /* 0x00000000003f782f */ /* 0x000fe20003800000 */
[----:B------:R-:W-:Y:S01]  /*22b0*/  IMAD.SHL.U32 R4, R0, 0x10, RZ ;  /* 0x0000001000047824 */ /* 0x000fe200078e00ff */
[----:B------:R-:W-:Y:S02]  /*22c0*/  F2FP.F16.F32.PACK_AB R120, R121, R120 ;  /* 0x000000787978723e */ /* 0x000fe400000000ff */
[----:B------:R-:W-:Y:S01]  /*22d0*/  LOP3.LUT R3, R3, 0x780, RZ, 0xc0, !PT ;  /* 0x0000078003037812 */ /* 0x000fe200078ec0ff */
[----:B------:R-:W-:Y:S01]  /*22e0*/  UMOV UR29, UR14 ;  /* 0x0000000e001d7c82 */ /* 0x000fe20008000000 */
[----:B------:R-:W-:Y:S01]  /*22f0*/  F2FP.F16.F32.PACK_AB R121, R123, R122 ;  /* 0x0000007a7b79723e */ /* 0x000fe200000000ff */
[----:B------:R-:W-:Y:S01]  /*2300*/  UMOV UR30, UR19 ;  /* 0x00000013001e7c82 */ /* 0x000fe20008000000 */
[----:B------:R-:W-:-:S02]  /*2310*/  LOP3.LUT R3, R3, 0x70, R4, 0xf8, !PT ;  /* 0x0000007003037812 */ /* 0x000fc400078ef804 */
[----:B------:R-:W-:Y:S02]  /*2320*/  F2FP.F16.F32.PACK_AB R88, R89, R88 ;  /* 0x000000585958723e */ /* 0x000fe400000000ff */
[----:B------:R-:W-:Y:S01]  /*2330*/  LOP3.LUT R3, R3, 0x10, R0, 0x78, !PT ;  /* 0x0000001003037812 */ /* 0x000fe200078e7800 */
[----:B------:R-:W-:Y:S01]  /*2340*/  IMAD.SHL.U32 R0, R0, 0x40, RZ ;  /* 0x0000004000007824 */ /* 0x000fe200078e00ff */
[----:B------:R-:W-:Y:S02]  /*2350*/  ISETP.LT.U32.AND P0, PT, R2, 0x20, P0 ;  /* 0x000000200200780c */ /* 0x000fe40000701070 */
[----:B------:R-:W-:Y:S02]  /*2360*/  F2FP.F16.F32.PACK_AB R122, R125, R124 ;  /* 0x0000007c7d7a723e */ /* 0x000fe400000000ff */
[----:B------:R-:W-:Y:S02]  /*2370*/  LOP3.LUT R0, R3, 0x1800, R0, 0xf8, !PT ;  /* 0x0000180003007812 */ /* 0x000fe400078ef800 */
[----:B------:R-:W-:Y:S01]  /*2380*/  F2FP.F16.F32.PACK_AB R123, R127, R126 ;  /* 0x0000007e7f7b723e */ /* 0x000fe200000000ff */
[----:B------:R-:W1:Y:S02]  /*2390*/  @!P2 SYNCS.CCTL.IV [UR28+0x28000] ;  /* 0x02800000ff00a9b1 */ /* 0x000e64000800001c */
[----:B-1----:R-:W-:Y:S01]  /*23a0*/  BAR.SYNC.DEFER_BLOCKING 0x0 ;  /* 0x0000000000007b1d */ /* 0x002fe20000010000 */
[C---:B------:R-:W-:Y:S01]  /*23b0*/  LOP3.LUT R3, R0.reuse, 0x20, RZ, 0x3c, !PT ;  /* 0x0000002000037812 */ /* 0x040fe200078e3cff */
[----:B------:R-:W-:Y:S01]  /*23c0*/  VIADD R2, R0, UR28 ;  /* 0x0000001c00027c36 */ /* 0x000fe20008000000 */
[----:B------:R-:W-:-:S02]  /*23d0*/  F2FP.F16.F32.PACK_AB R89, R91, R90 ;  /* 0x0000005a5b59723e */ /* 0x000fc400000000ff */
[----:B------:R-:W-:Y:S01]  /*23e0*/  F2FP.F16.F32.PACK_AB R56, R57, R56 ;  /* 0x000000383938723e */ /* 0x000fe200000000ff */
[----:B------:R-:W-:Y:S01]  /*23f0*/  VIADD R3, R3, UR28 ;  /* 0x0000001c03037c36 */ /* 0x000fe20008000000 */
[----:B------:R-:W-:Y:S01]  /*2400*/  F2FP.F16.F32.PACK_AB R90, R93, R92 ;  /* 0x0000005c5d5a723e */ /* 0x000fe200000000ff */
[----:B------:R-:W-:Y:S01]  /*2410*/  VOTEU.ANY UP0, P0 ;  /* 0x00000000003f7886 */ /* 0x000fe20000000100 */
[----:B------:R-:W-:Y:S01]  /*2420*/  F2FP.F16.F32.PACK_AB R91, R95, R94 ;  /* 0x0000005e5f5b723e */ /* 0x000fe200000000ff */
[----:B------:R-:W-:Y:S01]  /*2430*/  VOTEU.ANY UP1, P0 ;  /* 0x00000000003f7886 */ /* 0x000fe20000020100 */
[----:B------:R-:W-:Y:S02]  /*2440*/  F2FP.F16.F32.PACK_AB R57, R59, R58 ;  /* 0x0000003a3b39723e */ /* 0x000fe400000000ff */
[----:B------:R-:W-:Y:S01]  /*2450*/  F2FP.F16.F32.PACK_AB R24, R25, R24 ;  /* 0x000000181918723e */ /* 0x000fe200000000ff */
[----:B---3--:R-:W-:Y:S01]  /*2460*/  @UP0 UMOV UR12, UR10 ;  /* 0x0000000a000c0c82 */ /* 0x008fe20008000000 */
[----:B------:R-:W-:Y:S01]  /*2470*/  F2FP.F16.F32.PACK_AB R128, R129, R128 ;  /* 0x000000808180723e */ /* 0x000fe200000000ff */
[----:B------:R-:W-:Y:S01]  /*2480*/  @UP0 UMOV UR13, UR11 ;  /* 0x0000000b000d0c82 */ /* 0x000fe20008000000 */
[----:B------:R-:W-:-:S02]  /*2490*/  F2FP.F16.F32.PACK_AB R58, R61, R60 ;  /* 0x0000003c3d3a723e */ /* 0x000fc400000000ff */
[----:B------:R-:W-:Y:S02]  /*24a0*/  F2FP.F16.F32.PACK_AB R59, R63, R62 ;  /* 0x0000003e3f3b723e */ /* 0x000fe400000000ff */
[----:B------:R-:W-:Y:S02]  /*24b0*/  F2FP.F16.F32.PACK_AB R25, R27, R26 ;  /* 0x0000001a1b19723e */ /* 0x000fe400000000ff */
[----:B------:R-:W-:Y:S01]  /*24c0*/  F2FP.F16.F32.PACK_AB R129, R131, R130 ;  /* 0x000000828381723e */ /* 0x000fe200000000ff */
[----:B------:R-:W1:Y:S02]  /*24d0*/  @!P2 SYNCS.CCTL.IV [UR28+0x28008] ;  /* 0x02800800ff00a9b1 */ /* 0x000e64000800001c */
[----:B-1----:R-:W-:Y:S01]  /*24e0*/  BAR.SYNC.DEFER_BLOCKING 0x0 ;  /* 0x0000000000007b1d */ /* 0x002fe20000010000 */
[----:B------:R-:W-:Y:S02]  /*24f0*/  F2FP.F16.F32.PACK_AB R96, R97, R96 ;  /* 0x000000606160723e */ /* 0x000fe400000000ff */
[----:B------:R-:W-:-:S02]  /*2500*/  F2FP.F16.F32.PACK_AB R26, R29, R28 ;  /* 0x0000001c1d1a723e */ /* 0x000fc400000000ff */
[----:B------:R-:W-:Y:S02]  /*2510*/  F2FP.F16.F32.PACK_AB R27, R31, R30 ;  /* 0x0000001e1f1b723e */ /* 0x000fe400000000ff */
[----:B------:R-:W-:Y:S02]  /*2520*/  LOP3.LUT R4, R0, 0x40, RZ, 0x3c, !PT ;  /* 0x0000004000047812 */ /* 0x000fe400078e3cff */
[----:B------:R-:W-:Y:S02]  /*2530*/  F2FP.F16.F32.PACK_AB R130, R133, R132 ;  /* 0x000000848582723e */ /* 0x000fe400000000ff */
[----:B------:R-:W-:Y:S01]  /*2540*/  F2FP.F16.F32.PACK_AB R131, R135, R134 ;  /* 0x000000868783723e */ /* 0x000fe200000000ff */
[----:B------:R-:W-:Y:S01]  /*2550*/  VIADD R4, R4, UR28 ;  /* 0x0000001c04047c36 */ /* 0x000fe20008000000 */
[----:B------:R-:W-:Y:S02]  /*2560*/  F2FP.F16.F32.PACK_AB R97, R99, R98 ;  /* 0x000000626361723e */ /* 0x000fe400000000ff */
[----:B------:R-:W-:-:S02]  /*2570*/  F2FP.F16.F32.PACK_AB R64, R65, R64 ;  /* 0x000000404140723e */ /* 0x000fc400000000ff */
[----:B------:R-:W-:Y:S02]  /*2580*/  F2FP.F16.F32.PACK_AB R98, R101, R100 ;  /* 0x000000646562723e */ /* 0x000fe400000000ff */
[----:B------:R-:W-:Y:S02]  /*2590*/  F2FP.F16.F32.PACK_AB R99, R103, R102 ;  /* 0x000000666763723e */ /* 0x000fe400000000ff */
[----:B------:R-:W-:Y:S02]  /*25a0*/  F2FP.F16.F32.PACK_AB R65, R67, R66 ;  /* 0x000000424341723e */ /* 0x000fe400000000ff */
[----:B------:R-:W-:Y:S01]  /*25b0*/  F2FP.F16.F32.PACK_AB R32, R33, R32 ;  /* 0x000000202120723e */ /* 0x000fe200000000ff */
[----:B------:R-:W1:Y:S02]  /*25c0*/  @!P2 SYNCS.CCTL.IV [UR28+0x28010] ;  /* 0x02801000ff00a9b1 */ /* 0x000e64000800001c */
[----:B-1----:R-:W-:Y:S01]  /*25d0*/  BAR.SYNC.DEFER_BLOCKING 0x0 ;  /* 0x0000000000007b1d */ /* 0x002fe20000010000 */
[----:B------:R-:W-:-:S02]  /*25e0*/  F2FP.F16.F32.PACK_AB R136, R137, R136 ;  /* 0x000000888988723e */ /* 0x000fc400000000ff */
[----:B------:R-:W-:Y:S02]  /*25f0*/  F2FP.F16.F32.PACK_AB R66, R69, R68 ;  /* 0x000000444542723e */ /* 0x000fe400000000ff */
[----:B------:R-:W-:Y:S02]  /*2600*/  F2FP.F16.F32.PACK_AB R67, R71, R70 ;  /* 0x000000464743723e */ /* 0x000fe400000000ff */
[----:B------:R-:W-:Y:S02]  /*2610*/  F2FP.F16.F32.PACK_AB R33, R35, R34 ;  /* 0x000000222321723e */ /* 0x000fe400000000ff */
[----:B------:R-:W-:Y:S02]  /*2620*/  F2FP.F16.F32.PACK_AB R137, R139, R138 ;  /* 0x0000008a8b89723e */ /* 0x000fe400000000ff */
[----:B------:R-:W-:Y:S02]  /*2630*/  F2FP.F16.F32.PACK_AB R104, R105, R104 ;  /* 0x000000686968723e */ /* 0x000fe400000000ff */
[----:B------:R-:W-:-:S02]  /*2640*/  F2FP.F16.F32.PACK_AB R34, R37, R36 ;  /* 0x000000242522723e */ /* 0x000fc400000000ff */
[----:B------:R-:W-:Y:S02]  /*2650*/  F2FP.F16.F32.PACK_AB R35, R39, R38 ;  /* 0x000000262723723e */ /* 0x000fe400000000ff */
[----:B------:R-:W-:Y:S02]  /*2660*/  LOP3.LUT R0, R0, 0x60, RZ, 0x3c, !PT ;  /* 0x0000006000007812 */ /* 0x000fe400078e3cff */
[----:B------:R-:W-:Y:S02]  /*2670*/  F2FP.F16.F32.PACK_AB R138, R141, R140 ;  /* 0x0000008c8d8a723e */ /* 0x000fe400000000ff */
[----:B------:R-:W-:Y:S01]  /*2680*/  F2FP.F16.F32.PACK_AB R139, R143, R142 ;  /* 0x0000008e8f8b723e */ /* 0x000fe200000000ff */
[----:B------:R-:W-:Y:S01]  /*2690*/  VIADD R0, R0, UR28 ;  /* 0x0000001c00007c36 */ /* 0x000fe20008000000 */
[----:B------:R-:W-:Y:S01]  /*26a0*/  F2FP.F16.F32.PACK_AB R105, R107, R106 ;  /* 0x0000006a6b69723e */ /* 0x000fe200000000ff */
[----:B------:R-:W1:Y:S02]  /*26b0*/  @!P2 SYNCS.CCTL.IV [UR28+0x28018] ;  /* 0x02801800ff00a9b1 */ /* 0x000e64000800001c */
[----:B-1----:R-:W-:Y:S01]  /*26c0*/  STSM.16.M88.4 [R2], R120 ;  /* 0x0000007802007844 */ /* 0x002fe20000000200 */
[----:B------:R-:W-:-:S02]  /*26d0*/  F2FP.F16.F32.PACK_AB R72, R73, R72 ;  /* 0x000000484948723e */ /* 0x000fc400000000ff */
[----:B------:R-:W-:Y:S01]  /*26e0*/  F2FP.F16.F32.PACK_AB R106, R109, R108 ;  /* 0x0000006c6d6a723e */ /* 0x000fe200000000ff */
[----:B------:R-:W-:Y:S01]  /*26f0*/  STSM.16.M88.4 [R2+0x2000], R88 ;  /* 0x0020005802007844 */ /* 0x000fe20000000200 */
[----:B------:R-:W-:Y:S02]  /*2700*/  F2FP.F16.F32.PACK_AB R107, R111, R110 ;  /* 0x0000006e6f6b723e */ /* 0x000fe400000000ff */
[----:B------:R-:W-:Y:S01]  /*2710*/  F2FP.F16.F32.PACK_AB R73, R75, R74 ;  /* 0x0000004a4b49723e */ /* 0x000fe200000000ff */
[----:B------:R-:W-:Y:S01]  /*2720*/  STSM.16.M88.4 [R2+0x4000], R56 ;  /* 0x0040003802007844 */ /* 0x000fe20000000200 */
[----:B------:R-:W-:Y:S02]  /*2730*/  F2FP.F16.F32.PACK_AB R40, R41, R40 ;  /* 0x000000282928723e */ /* 0x000fe400000000ff */
[----:B------:R-:W-:Y:S01]  /*2740*/  F2FP.F16.F32.PACK_AB R144, R145, R144 ;  /* 0x000000909190723e */ /* 0x000fe200000000ff */
[----:B------:R-:W-:Y:S01]  /*2750*/  STSM.16.M88.4 [R2+0x6000], R24 ;  /* 0x0060001802007844 */ /* 0x000fe20000000200 */
[----:B------:R-:W-:-:S02]  /*2760*/  F2FP.F16.F32.PACK_AB R74, R77, R76 ;  /* 0x0000004c4d4a723e */ /* 0x000fc400000000ff */
[----:B------:R-:W-:Y:S01]  /*2770*/  F2FP.F16.F32.PACK_AB R75, R79, R78 ;  /* 0x0000004e4f4b723e */ /* 0x000fe200000000ff */
[----:B------:R-:W-:Y:S01]  /*2780*/  STSM.16.M88.4 [R3], R128 ;  /* 0x0000008003007844 */ /* 0x000fe20000000200 */
        /* <DEDUP_REMOVED lines=8> */
[----:B------:R-:W-:Y:S01]  /*2810*/  STSM.16.M88.4 [R3+0x6000], R32 ;  /* 0x0060002003007844 */ /* 0x000fe20000000200 */
[----:B------:R-:W-:Y:S02]  /*2820*/  F2FP.F16.F32.PACK_AB R147, R151, R150 ;  /* 0x000000969793723e */ /* 0x000fe400000000ff */
[----:B------:R-:W-:Y:S01]  /*2830*/  F2FP.F16.F32.PACK_AB R113, R115, R114 ;  /* 0x000000727371723e */ /* 0x000fe200000000ff */
[----:B------:R-:W-:Y:S01]  /*2840*/  STSM.16.M88.4 [R4], R136 ;  /* 0x0000008804007844 */ /* 0x000fe20000000200 */
        /* <DEDUP_REMOVED lines=11> */
[----:B------:R-:W-:Y:S01]  /*2900*/  STSM.16.M88.4 [R0], R144 ;  /* 0x0000009000007844 */ /* 0x000fe20000000200 */
[----:B------:R-:W-:-:S02]  /*2910*/  F2FP.F16.F32.PACK_AB R50, R53, R52 ;  /* 0x000000343532723e */ /* 0x000fc400000000ff */
[----:B------:R-:W-:Y:S01]  /*2920*/  F2FP.F16.F32.PACK_AB R51, R55, R54 ;  /* 0x000000363733723e */ /* 0x000fe200000000ff */
[----:B------:R-:W-:Y:S04]  /*2930*/  STSM.16.M88.4 [R0+0x2000], R112 ;  /* 0x0020007000007844 */ /* 0x000fe80000000200 */
[----:B------:R-:W-:Y:S04]  /*2940*/  STSM.16.M88.4 [R0+0x4000], R80 ;  /* 0x0040005000007844 */ /* 0x000fe80000000200 */
[----:B------:R-:W-:Y:S01]  /*2950*/  STSM.16.M88.4 [R0+0x6000], R48 ;  /* 0x0060003000007844 */ /* 0x000fe20000000200 */
[----:B------:R1:W-:Y:S06]  /*2960*/  MEMBAR.ALL.CTA ;  /* 0x0000000000007992 */ /* 0x0003ec0000008000 */
[----:B-1----:R-:W1:Y:S02]  /*2970*/  FENCE.VIEW.ASYNC.S ;  /* 0x00000000000073c6 */ /* 0x002e640000000000 */
[----:B-1----:R-:W-:Y:S06]  /*2980*/  BAR.SYNC.DEFER_BLOCKING 0x0 ;  /* 0x0000000000007b1d */ /* 0x002fec0000010000 */
[----:B------:R1:W-:Y:S01]  /*2990*/  @UP1 UTMASTG.2D [UR28], [UR12] ;  /* 0x0000001c0c0013b5 */ /* 0x0003e20008008000 */
[----:B------:R0:W-:Y:S01]  /*29a0*/  UTMACMDFLUSH ;  /* 0x00000000000079b7 */ /* 0x0001e20000000000 */
[----:B------:R-:W-:-:S04]  /*29b0*/  DEPBAR.LE SB0, 0x0 ;  /* 0x000080000000791a */ /* 0x000fc80000000000 */
[----:B------:R-:W-:Y:S06]  /*29c0*/  BAR.SYNC.DEFER_BLOCKING 0x0 ;  /* 0x0000000000007b1d */ /* 0x000fec0000010000 */
[----:B-1----:R-:W-:Y:S05]  /*29d0*/  EXIT ;  /* 0x000000000000794d */ /* 0x002fea0003800000 */
.L_x_48:
[----:B------:R-:W1:Y:S02]  /*29e0*/  SYNCS.PHASECHK.TRANS64.TRYWAIT P0, [UR30+0x28000], R3 ;  /* 0x02800003ff0075a7 */ /* 0x000e64000800015e */
[----:B-1----:R-:W-:Y:S05]  /*29f0*/  @!P0 BRA `(.L_x_48) ;  /* 0xfffffffc00f88947 */ /* 0x002fea000383ffff */
[----:B------:R-:W-:Y:S05]  /*2a00*/  BRA `(.L_x_50) ;  /* 0xfffffff4003c7947 */ /* 0x000fea000383ffff */
.L_x_51:
[----:B------:R-:W-:-:S00]  /*2a10*/  BRA `(.L_x_51) ;  /* 0xfffffffc00fc7947 */ /* 0x000fc0000383ffff */
[----:B------:R-:W-:-:S00]  /*2a20*/  NOP ;  /* 0x0000000000007918 */ /* 0x000fc00000000000 */
        /* <DEDUP_REMOVED lines=13> */
.L_x_52:


//--------------------- .nv.shared.gluon_wgmma    --------------------------
	.section	.nv.shared.gluon_wgmma,"aw",@nobits
	.sectionflags	@""
	.align	16
	.zero		1024


//--------------------- .nv.shared.reserved.0     --------------------------
	.section	.nv.shared.reserved.0,"aw",@nobits
	.weak		__nv_reservedSMEM_offset_0_alias
	.size		__nv_reservedSMEM_offset_0_alias, 0, 0
	.other		__nv_reservedSMEM_offset_0_alias,@"STO_CUDA_RESERVED_SHARED STV_DEFAULT"
__nv_reservedSMEM_offset_0_alias:
	.zero		0


//--------------------- .nv.constant0.gluon_wgmma --------------------------
	.section	.nv.constant0.gluon_wgmma,"a",@progbits
	.sectionflags	@""
	.align	4
.nv.constant0.gluon_wgmma:
	.zero		608


//--------------------- SYMBOLS --------------------------

	.type		.nv.reservedSmem.offset0,@object
	.size		.nv.reservedSmem.offset0,0x4
